// auto-generated by cutlass_sweep.conv — config: {"arch": "sm_100", "cluster_m": 1, "cluster_n": 1, "conv_kind": "wgrad", "dtype": "bf16", "ndim": 3, "tile_k": 64, "tile_m": 64, "tile_n": 128}
#include "cutlass/cutlass.h"
#include "cute/tensor.hpp"
#include "cutlass/kernel_hardware_info.hpp"
#include "cutlass/conv/convolution.h"
#include "cutlass/conv/dispatch_policy.hpp"
#include "cutlass/conv/collective/collective_builder.hpp"
#include "cutlass/conv/kernel/conv_universal.hpp"
#include "cutlass/conv/device/conv_universal_adapter.hpp"
#include "cutlass/epilogue/collective/collective_builder.hpp"

using namespace cute;
using Elem = cutlass::bfloat16_t;
using Acc  = float;
using LayoutAB = cutlass::layout::TensorNDHWC;
using LayoutC  = cutlass::layout::TensorKCSRT;
constexpr auto ConvOp = cutlass::conv::Operator::kWgrad;
using TileShape    = Shape<_64, Shape<_128>, Shape<_64>>;
using ClusterShape = Shape<_1, _1, _1>;

using CollectiveEpilogue = typename cutlass::epilogue::collective::CollectiveBuilder<
    cutlass::arch::Sm100, cutlass::arch::OpClassTensorOp,
    TileShape, ClusterShape,
    cutlass::epilogue::collective::EpilogueTileAuto,
    Acc, Acc,
    Elem, LayoutC, 128 / cutlass::sizeof_bits<Elem>::value,
    Elem, LayoutC, 128 / cutlass::sizeof_bits<Elem>::value,
    cutlass::epilogue::collective::EpilogueScheduleAuto
  >::CollectiveOp;

using CollectiveMainloop = typename cutlass::conv::collective::CollectiveBuilder<
    cutlass::arch::Sm100, cutlass::arch::OpClassTensorOp, ConvOp,
    Elem, LayoutAB, 128 / cutlass::sizeof_bits<Elem>::value,
    Elem, LayoutAB, 128 / cutlass::sizeof_bits<Elem>::value,
    Acc,
    TileShape, ClusterShape,
    cutlass::conv::collective::StageCountAutoCarveout<
        static_cast<int>(sizeof(typename CollectiveEpilogue::SharedStorage))>,
    cutlass::conv::collective::KernelScheduleAuto
  >::CollectiveOp;

using ProblemShape = cutlass::conv::ConvProblemShape<
    ConvOp, CollectiveMainloop::DispatchPolicy::NumSpatialDimensions>;
using ConvKernel = cutlass::conv::kernel::ConvUniversal<
    ProblemShape, CollectiveMainloop, CollectiveEpilogue>;
using Conv = cutlass::conv::device::ConvUniversalAdapter<ConvKernel>;

auto* _anchor = &cutlass::device_kernel<ConvKernel>;


// ===== COMPILED SASS (sm_100a) =====

	.target	sm_100a

	.elftype	@"ET_EXEC"


//--------------------- .note.nv.tkinfo           --------------------------
	.section	.note.nv.tkinfo,"",@"SHT_NOTE"
	.sectionflags	@"SHF_NOTE_NV_TKINFO"
	.tkinfo
        /*0018*/ 	.word	0x00000002
        /*0030*/ 	.string	""
        /*0030*/ 	.string	"ptxas"
        /*0030*/ 	.string	"Cuda compilation tools, release 13.0, V13.0.88"
        /*0030*/ 	.string	"Build cuda_13.0.r13.0/compiler.36424714_0"
        /*0030*/ 	.string	"-arch sm_100a -m 64 "



//--------------------- .note.nv.cuinfo           --------------------------
	.section	.note.nv.cuinfo,"",@"SHT_NOTE"
	.sectionflags	@"SHF_NOTE_NV_CUINFO"
        /*0018*/ 	.short	0x0002
        /*001a*/ 	.short	0x0064
        /*001c*/ 	.short	0x0082
	.zero		2


//--------------------- .nv.info                  --------------------------
	.section	.nv.info,"",@"SHT_CUDA_INFO"
	.align	4


	//----- nvinfo : EIATTR_REGCOUNT
	.align		4
        /*0000*/ 	.byte	0x04, 0x2f
        /*0002*/ 	.short	(.L_19 - .L_18)
	.align		4
.L_18:
        /*0004*/ 	.word	index@(_ZN7cutlass13device_kernelINS_4conv6kernel13ConvUniversalINS1_16ConvProblemShapeILNS1_8OperatorE2ELi3EEENS1_10collective14CollectiveConvINS1_47MainloopSm100TmaUmmaWarpSpecializedImplicitGemmILS5_2ELi8ELi3ELi1ELi2EN4cute5tupleIJNSA_1CILi1EEESD_SD_EEEEENSB_IJNSC_ILi64EEENSB_IJNSC_ILi128EEEEEENSB_IJSG_EEEEEENS_10bfloat16_tESL_NSA_8TiledMMAINSA_8MMA_AtomIJNSA_20SM100_MMA_F16BF16_SSISL_SL_fLi64ELi128ELNSA_4UMMA5MajorE1ELSQ_1ELNSP_7ScaleInE0ELSR_0EEEEEENSA_6LayoutISE_NSB_IJNSC_ILi0EEESV_SV_EEEEENSB_IJNSA_10UnderscoreESY_SY_EEEEENS7_6detail27Sm100ImplicitGemmTileTraitsINSA_13SM90_TMA_LOADENSA_14ComposedLayoutINSA_7SwizzleILi3ELi4ELi3EEENSA_18smem_ptr_flag_bitsILi16EEENSU_INSB_IJSG_NSC_ILi8EEEEEENSB_IJSD_SG_EEEEEEEvEENS12_INSA_20SM90_TMA_LOAD_IM2COLES1D_vEEEENS_8epilogue10collective18CollectiveEpilogueINS1I_23Sm100TmaWarpSpecializedILi4ELi2ELi16ELb1ELb0EEEJSK_NSB_IJNSU_ISG_SD_EENSU_INSC_ILi32EEESD_EEEEESL_NSB_IJlNSB_IJSD_lllEEESV_EEESL_S1S_NS1I_6fusion15FusionCallbacksIS1M_NS1T_17LinearCombinationISL_fSL_fLNS_15FloatRoundStyleE2EEESK_S1Q_JEEENSA_5SM1004TMEM4LOAD26SM100_TMEM_LOAD_16dp256b4xES13_NS14_INS15_ILi2ELi4ELi3EEES18_NSU_INSB_IJS19_S1O_EEENSB_IJS1O_SD_EEEEEEENSA_17SM75_U32x4_LDSM_NENSA_14SM90_TMA_STOREES27_NSA_17SM90_U32x4_STSM_NENSA_39AutoVectorizingCopyWithAssumedAlignmentILi128EEEEEEvvEEEEvNT_6ParamsE)
        /*0008*/ 	.word	0x0000004b


	//----- nvinfo : EIATTR_FRAME_SIZE
	.align		4
.L_19:
        /*000c*/ 	.byte	0x04, 0x11
        /*000e*/ 	.short	(.L_21 - .L_20)
	.align		4
.L_20:
        /*0010*/ 	.word	index@($__internal_2_$__cuda_sm10x_tcgen05_guardrail_trap_unallocated_columns_being_dealloced)
        /*0014*/ 	.word	0x00000008


	//----- nvinfo : EIATTR_FRAME_SIZE
	.align		4
.L_21:
        /*0018*/ 	.byte	0x04, 0x11
        /*001a*/ 	.short	(.L_23 - .L_22)
	.align		4
.L_22:
        /*001c*/ 	.word	index@($__internal_1_$__cuda_sm10x_tcgen05_guardrail_trap_phase_invalid_during_alloc)
        /*0020*/ 	.word	0x00000008


	//----- nvinfo : EIATTR_FRAME_SIZE
	.align		4
.L_23:
        /*0024*/ 	.byte	0x04, 0x11
        /*0026*/ 	.short	(.L_25 - .L_24)
	.align		4
.L_24:
        /*0028*/ 	.word	index@($__internal_0_$__cuda_sm10x_tcgen05_guardrail_trap_col_being_dealloced_not_returned_by_alloc)
        /*002c*/ 	.word	0x00000008


	//----- nvinfo : EIATTR_FRAME_SIZE
	.align		4
.L_25:
        /*0030*/ 	.byte	0x04, 0x11
        /*0032*/ 	.short	(.L_27 - .L_26)
	.align		4
.L_26:
        /*0034*/ 	.word	index@(_ZN7cutlass13device_kernelINS_4conv6kernel13ConvUniversalINS1_16ConvProblemShapeILNS1_8OperatorE2ELi3EEENS1_10collective14CollectiveConvINS1_47MainloopSm100TmaUmmaWarpSpecializedImplicitGemmILS5_2ELi8ELi3ELi1ELi2EN4cute5tupleIJNSA_1CILi1EEESD_SD_EEEEENSB_IJNSC_ILi64EEENSB_IJNSC_ILi128EEEEEENSB_IJSG_EEEEEENS_10bfloat16_tESL_NSA_8TiledMMAINSA_8MMA_AtomIJNSA_20SM100_MMA_F16BF16_SSISL_SL_fLi64ELi128ELNSA_4UMMA5MajorE1ELSQ_1ELNSP_7ScaleInE0ELSR_0EEEEEENSA_6LayoutISE_NSB_IJNSC_ILi0EEESV_SV_EEEEENSB_IJNSA_10UnderscoreESY_SY_EEEEENS7_6detail27Sm100ImplicitGemmTileTraitsINSA_13SM90_TMA_LOADENSA_14ComposedLayoutINSA_7SwizzleILi3ELi4ELi3EEENSA_18smem_ptr_flag_bitsILi16EEENSU_INSB_IJSG_NSC_ILi8EEEEEENSB_IJSD_SG_EEEEEEEvEENS12_INSA_20SM90_TMA_LOAD_IM2COLES1D_vEEEENS_8epilogue10collective18CollectiveEpilogueINS1I_23Sm100TmaWarpSpecializedILi4ELi2ELi16ELb1ELb0EEEJSK_NSB_IJNSU_ISG_SD_EENSU_INSC_ILi32EEESD_EEEEESL_NSB_IJlNSB_IJSD_lllEEESV_EEESL_S1S_NS1I_6fusion15FusionCallbacksIS1M_NS1T_17LinearCombinationISL_fSL_fLNS_15FloatRoundStyleE2EEESK_S1Q_JEEENSA_5SM1004TMEM4LOAD26SM100_TMEM_LOAD_16dp256b4xES13_NS14_INS15_ILi2ELi4ELi3EEES18_NSU_INSB_IJS19_S1O_EEENSB_IJS1O_SD_EEEEEEENSA_17SM75_U32x4_LDSM_NENSA_14SM90_TMA_STOREES27_NSA_17SM90_U32x4_STSM_NENSA_39AutoVectorizingCopyWithAssumedAlignmentILi128EEEEEEvvEEEEvNT_6ParamsE)
        /*0038*/ 	.word	0x00000008


	//----- nvinfo : EIATTR_MIN_STACK_SIZE
	.align		4
.L_27:
        /*003c*/ 	.byte	0x04, 0x12
        /*003e*/ 	.short	(.L_29 - .L_28)
	.align		4
.L_28:
        /*0040*/ 	.word	index@(_ZN7cutlass13device_kernelINS_4conv6kernel13ConvUniversalINS1_16ConvProblemShapeILNS1_8OperatorE2ELi3EEENS1_10collective14CollectiveConvINS1_47MainloopSm100TmaUmmaWarpSpecializedImplicitGemmILS5_2ELi8ELi3ELi1ELi2EN4cute5tupleIJNSA_1CILi1EEESD_SD_EEEEENSB_IJNSC_ILi64EEENSB_IJNSC_ILi128EEEEEENSB_IJSG_EEEEEENS_10bfloat16_tESL_NSA_8TiledMMAINSA_8MMA_AtomIJNSA_20SM100_MMA_F16BF16_SSISL_SL_fLi64ELi128ELNSA_4UMMA5MajorE1ELSQ_1ELNSP_7ScaleInE0ELSR_0EEEEEENSA_6LayoutISE_NSB_IJNSC_ILi0EEESV_SV_EEEEENSB_IJNSA_10UnderscoreESY_SY_EEEEENS7_6detail27Sm100ImplicitGemmTileTraitsINSA_13SM90_TMA_LOADENSA_14ComposedLayoutINSA_7SwizzleILi3ELi4ELi3EEENSA_18smem_ptr_flag_bitsILi16EEENSU_INSB_IJSG_NSC_ILi8EEEEEENSB_IJSD_SG_EEEEEEEvEENS12_INSA_20SM90_TMA_LOAD_IM2COLES1D_vEEEENS_8epilogue10collective18CollectiveEpilogueINS1I_23Sm100TmaWarpSpecializedILi4ELi2ELi16ELb1ELb0EEEJSK_NSB_IJNSU_ISG_SD_EENSU_INSC_ILi32EEESD_EEEEESL_NSB_IJlNSB_IJSD_lllEEESV_EEESL_S1S_NS1I_6fusion15FusionCallbacksIS1M_NS1T_17LinearCombinationISL_fSL_fLNS_15FloatRoundStyleE2EEESK_S1Q_JEEENSA_5SM1004TMEM4LOAD26SM100_TMEM_LOAD_16dp256b4xES13_NS14_INS15_ILi2ELi4ELi3EEES18_NSU_INSB_IJS19_S1O_EEENSB_IJS1O_SD_EEEEEEENSA_17SM75_U32x4_LDSM_NENSA_14SM90_TMA_STOREES27_NSA_17SM90_U32x4_STSM_NENSA_39AutoVectorizingCopyWithAssumedAlignmentILi128EEEEEEvvEEEEvNT_6ParamsE)
        /*0044*/ 	.word	0x00000008
.L_29:


//--------------------- .nv.compat                --------------------------
	.section	.nv.compat,"",@"SHT_CUDA_COMPAT_INFO"
	.align	4
        /*0000*/ 	.byte	0x02, 0x09, 0x01, 0x00, 0x02, 0x02, 0x02, 0x00, 0x02, 0x05, 0x05, 0x00, 0x03, 0x07, 0x01, 0x01
        /*0010*/ 	.byte	0x02, 0x03, 0x01, 0x00, 0x02, 0x06, 0x01, 0x00, 0x04, 0x0b, 0x08, 0x00, 0x09, 0x00, 0x00, 0x00
        /*0020*/ 	.byte	0x00, 0x00, 0x00, 0x00


//--------------------- .nv.info._ZN7cutlass13device_kernelINS_4conv6kernel13ConvUniversalINS1_16ConvProblemShapeILNS1_8OperatorE2ELi3EEENS1_10collective14CollectiveConvINS1_47MainloopSm100TmaUmmaWarpSpecializedImplicitGemmILS5_2ELi8ELi3ELi1ELi2EN4cute5tupleIJNSA_1CILi1EEESD_SD_EEEEENSB_IJNSC_ILi64EEENSB_IJNSC_ILi128EEEEEENSB_IJSG_EEEEEENS_10bfloat16_tESL_NSA_8TiledMMAINSA_8MMA_AtomIJNSA_20SM100_MMA_F16BF16_SSISL_SL_fLi64ELi128ELNSA_4UMMA5MajorE1ELSQ_1ELNSP_7ScaleInE0ELSR_0EEEEEENSA_6LayoutISE_NSB_IJNSC_ILi0EEESV_SV_EEEEENSB_IJNSA_10UnderscoreESY_SY_EEEEENS7_6detail27Sm100ImplicitGemmTileTraitsINSA_13SM90_TMA_LOADENSA_14ComposedLayoutINSA_7SwizzleILi3ELi4ELi3EEENSA_18smem_ptr_flag_bitsILi16EEENSU_INSB_IJSG_NSC_ILi8EEEEEENSB_IJSD_SG_EEEEEEEvEENS12_INSA_20SM90_TMA_LOAD_IM2COLES1D_vEEEENS_8epilogue10collective18CollectiveEpilogueINS1I_23Sm100TmaWarpSpecializedILi4ELi2ELi16ELb1ELb0EEEJSK_NSB_IJNSU_ISG_SD_EENSU_INSC_ILi32EEESD_EEEEESL_NSB_IJlNSB_IJSD_lllEEESV_EEESL_S1S_NS1I_6fusion15FusionCallbacksIS1M_NS1T_17LinearCombinationISL_fSL_fLNS_15FloatRoundStyleE2EEESK_S1Q_JEEENSA_5SM1004TMEM4LOAD26SM100_TMEM_LOAD_16dp256b4xES13_NS14_INS15_ILi2ELi4ELi3EEES18_NSU_INSB_IJS19_S1O_EEENSB_IJS1O_SD_EEEEEEENSA_17SM75_U32x4_LDSM_NENSA_14SM90_TMA_STOREES27_NSA_17SM90_U32x4_STSM_NENSA_39AutoVectorizingCopyWithAssumedAlignmentILi128EEEEEEvvEEEEvNT_6ParamsE --------------------------
	.section	.nv.info._ZN7cutlass13device_kernelINS_4conv6kernel13ConvUniversalINS1_16ConvProblemShapeILNS1_8OperatorE2ELi3EEENS1_10collective14CollectiveConvINS1_47MainloopSm100TmaUmmaWarpSpecializedImplicitGemmILS5_2ELi8ELi3ELi1ELi2EN4cute5tupleIJNSA_1CILi1EEESD_SD_EEEEENSB_IJNSC_ILi64EEENSB_IJNSC_ILi128EEEEEENSB_IJSG_EEEEEENS_10bfloat16_tESL_NSA_8TiledMMAINSA_8MMA_AtomIJNSA_20SM100_MMA_F16BF16_SSISL_SL_fLi64ELi128ELNSA_4UMMA5MajorE1ELSQ_1ELNSP_7ScaleInE0ELSR_0EEEEEENSA_6LayoutISE_NSB_IJNSC_ILi0EEESV_SV_EEEEENSB_IJNSA_10UnderscoreESY_SY_EEEEENS7_6detail27Sm100ImplicitGemmTileTraitsINSA_13SM90_TMA_LOADENSA_14ComposedLayoutINSA_7SwizzleILi3ELi4ELi3EEENSA_18smem_ptr_flag_bitsILi16EEENSU_INSB_IJSG_NSC_ILi8EEEEEENSB_IJSD_SG_EEEEEEEvEENS12_INSA_20SM90_TMA_LOAD_IM2COLES1D_vEEEENS_8epilogue10collective18CollectiveEpilogueINS1I_23Sm100TmaWarpSpecializedILi4ELi2ELi16ELb1ELb0EEEJSK_NSB_IJNSU_ISG_SD_EENSU_INSC_ILi32EEESD_EEEEESL_NSB_IJlNSB_IJSD_lllEEESV_EEESL_S1S_NS1I_6fusion15FusionCallbacksIS1M_NS1T_17LinearCombinationISL_fSL_fLNS_15FloatRoundStyleE2EEESK_S1Q_JEEENSA_5SM1004TMEM4LOAD26SM100_TMEM_LOAD_16dp256b4xES13_NS14_INS15_ILi2ELi4ELi3EEES18_NSU_INSB_IJS19_S1O_EEENSB_IJS1O_SD_EEEEEEENSA_17SM75_U32x4_LDSM_NENSA_14SM90_TMA_STOREES27_NSA_17SM90_U32x4_STSM_NENSA_39AutoVectorizingCopyWithAssumedAlignmentILi128EEEEEEvvEEEEvNT_6ParamsE,"",@"SHT_CUDA_INFO"
	.sectionflags	@""
	.align	4


	//----- nvinfo : EIATTR_CUDA_API_VERSION
	.align		4
        /*0000*/ 	.byte	0x04, 0x37
        /*0002*/ 	.short	(.L_31 - .L_30)
.L_30:
        /*0004*/ 	.word	0x00000082


	//----- nvinfo : EIATTR_KPARAM_INFO
	.align		4
.L_31:
        /*0008*/ 	.byte	0x04, 0x17
        /*000a*/ 	.short	(.L_33 - .L_32)
.L_32:
        /*000c*/ 	.word	0x00000000
        /*0010*/ 	.short	0x0000
        /*0012*/ 	.short	0x0000
        /*0014*/ 	.byte	0x00, 0xf0, 0x01, 0x24


	//----- nvinfo : EIATTR_AT_ENTRY_FRAGMENTS
	.align		4
.L_33:
        /*0018*/ 	.byte	0x04, 0x4f
        /*001a*/ 	.short	(.L_35 - .L_34)


	//   ....[0]....
.L_34:
        /*001c*/ 	.word	0x00000006


	//----- nvinfo : EIATTR_RESERVED_SMEM_USED
	.align		4
.L_35:
        /*0020*/ 	.byte	0x01, 0x41
	.zero		2


	//----- nvinfo : EIATTR_SPARSE_MMA_MASK
	.align		4
        /*0024*/ 	.byte	0x03, 0x50
        /*0026*/ 	.short	0x0000


	//----- nvinfo : EIATTR_TCGEN05_1CTA_USED
	.align		4
        /*0028*/ 	.byte	0x01, 0x51
	.zero		2


	//----- nvinfo : EIATTR_MAXREG_COUNT
	.align		4
        /*002c*/ 	.byte	0x03, 0x1b
        /*002e*/ 	.short	0x00ff


	//----- nvinfo : EIATTR_NUM_BARRIERS
	.align		4
        /*0030*/ 	.byte	0x02, 0x4c
        /*0032*/ 	.byte	0x07
	.zero		1


	//----- nvinfo : EIATTR_EXTERNS
	.align		4
        /*0034*/ 	.byte	0x04, 0x0f
        /*0036*/ 	.short	(.L_37 - .L_36)


	//   ....[0]....
	.align		4
.L_36:
        /*0038*/ 	.word	index@(__assertfail)


	//----- nvinfo : EIATTR_MERCURY_ISA_VERSION
	.align		4
.L_37:
        /*003c*/ 	.byte	0x03, 0x5f
        /*003e*/ 	.short	0x0101


	//----- nvinfo : EIATTR_INT_WARP_WIDE_INSTR_OFFSETS
	.align		4
        /*0040*/ 	.byte	0x04, 0x31
        /*0042*/ 	.short	(.L_39 - .L_38)


	//   ....[0]....
.L_38:
        /*0044*/ 	.word	0x00004400


	//   ....[1]....
        /*0048*/ 	.word	0x00004420


	//   ....[2]....
        /*004c*/ 	.word	0x00004450


	//   ....[3]....
        /*0050*/ 	.word	0x000056c0


	//   ....[4]....
        /*0054*/ 	.word	0x00005720


	//   ....[5]....
        /*0058*/ 	.word	0x00005820


	//   ....[6]....
        /*005c*/ 	.word	0x000058a0


	//   ....[7]....
        /*0060*/ 	.word	0x00005980


	//   ....[8]....
        /*0064*/ 	.word	0x00005a00


	//   ....[9]....
        /*0068*/ 	.word	0x00005b10


	//   ....[10]....
        /*006c*/ 	.word	0x00005bc0


	//----- nvinfo : EIATTR_COOP_GROUP_MASK_REGIDS
	.align		4
.L_39:
        /*0070*/ 	.byte	0x04, 0x29
        /*0072*/ 	.short	(.L_41 - .L_40)


	//   ....[0]....
.L_40:
        /*0074*/ 	.word	0xffffffff


	//   ....[1]....
        /*0078*/ 	.word	0xffffffff


	//   ....[2]....
        /*007c*/ 	.word	0xffffffff


	//   ....[3]....
        /*0080*/ 	.word	0xffffffff


	//   ....[4]....
        /*0084*/ 	.word	0xffffffff


	//   ....[5]....
        /*0088*/ 	.word	0xffffffff


	//   ....[6]....
        /*008c*/ 	.word	0xffffffff


	//   ....[7]....
        /*0090*/ 	.word	0xffffffff


	//   ....[8]....
        /*0094*/ 	.word	0xffffffff


	//   ....[9]....
        /*0098*/ 	.word	0xffffffff


	//   ....[10]....
        /*009c*/ 	.word	0xffffffff


	//   ....[11]....
        /*00a0*/ 	.word	0xffffffff


	//----- nvinfo : EIATTR_COOP_GROUP_INSTR_OFFSETS
	.align		4
.L_41:
        /*00a4*/ 	.byte	0x04, 0x28
        /*00a6*/ 	.short	(.L_43 - .L_42)


	//   ....[0]....
.L_42:
        /*00a8*/ 	.word	0x00000090


	//   ....[1]....
        /*00ac*/ 	.word	0x00000500


	//   ....[2]....
        /*00b0*/ 	.word	0x000006f0


	//   ....[3]....
        /*00b4*/ 	.word	0x00000890


	//   ....[4]....
        /*00b8*/ 	.word	0x00000990


	//   ....[5]....
        /*00bc*/ 	.word	0x00000ae0


	//   ....[6]....
        /*00c0*/ 	.word	0x00002890


	//   ....[7]....
        /*00c4*/ 	.word	0x00003760


	//   ....[8]....
        /*00c8*/ 	.word	0x00003970


	//   ....[9]....
        /*00cc*/ 	.word	0x000039a0


	//   ....[10]....
        /*00d0*/ 	.word	0x000042e0


	//   ....[11]....
        /*00d4*/ 	.word	0x00004520


	//----- nvinfo : EIATTR_VRC_CTA_INIT_COUNT
	.align		4
.L_43:
        /*00d8*/ 	.byte	0x02, 0x4a
        /*00da*/ 	.byte	0x80
	.zero		1


	//----- nvinfo : EIATTR_SYSCALL_OFFSETS
	.align		4
        /*00dc*/ 	.byte	0x04, 0x46
        /*00de*/ 	.short	(.L_45 - .L_44)


	//   ....[0]....
.L_44:
        /*00e0*/ 	.word	0x00006e20


	//   ....[1]....
        /*00e4*/ 	.word	0x00006f10


	//   ....[2]....
        /*00e8*/ 	.word	0x00007640


	//   ....[3]....
        /*00ec*/ 	.word	0x00007f00


	//   ....[4]....
        /*00f0*/ 	.word	0x00008770


	//   ....[5]....
        /*00f4*/ 	.word	0x00008fc0


	//----- nvinfo : EIATTR_MBARRIER_INSTR_OFFSETS
	.align		4
.L_45:
        /*00f8*/ 	.byte	0x04, 0x39
        /*00fa*/ 	.short	(.L_47 - .L_46)


	//   ....[0]....
.L_46:
        /*00fc*/ 	.word	0x000005e0
        /*0100*/ 	.word	0x000000ff
        /*0104*/ 	.word	0x00000000
        /*0108*/ 	.short	0x0100
        /*010a*/ 	.byte	0x04
	.zero		1


	//   ....[1]....
        /*010c*/ 	.word	0x000005f0
        /*0110*/ 	.word	0x000000ff
        /*0114*/ 	.word	0x00000040
        /*0118*/ 	.short	0x0100
        /*011a*/ 	.byte	0x04
	.zero		1


	//   ....[2]....
        /*011c*/ 	.word	0x00000600
        /*0120*/ 	.word	0x000000ff
        /*0124*/ 	.word	0x00000008
        /*0128*/ 	.short	0x0100
        /*012a*/ 	.byte	0x04
	.zero		1


	//   ....[3]....
        /*012c*/ 	.word	0x00000610
        /*0130*/ 	.word	0x000000ff
        /*0134*/ 	.word	0x00000048
        /*0138*/ 	.short	0x0100
        /*013a*/ 	.byte	0x04
	.zero		1


	//   ....[4]....
        /*013c*/ 	.word	0x00000620
        /*0140*/ 	.word	0x000000ff
        /*0144*/ 	.word	0x00000010
        /*0148*/ 	.short	0x0100
        /*014a*/ 	.byte	0x04
	.zero		1


	//   ....[5]....
        /*014c*/ 	.word	0x00000630
        /*0150*/ 	.word	0x000000ff
        /*0154*/ 	.word	0x00000050
        /*0158*/ 	.short	0x0100
        /*015a*/ 	.byte	0x04
	.zero		1


	//   ....[6]....
        /*015c*/ 	.word	0x00000640
        /*0160*/ 	.word	0x000000ff
        /*0164*/ 	.word	0x00000018
        /*0168*/ 	.short	0x0100
        /*016a*/ 	.byte	0x04
	.zero		1


	//   ....[7]....
        /*016c*/ 	.word	0x00000650
        /*0170*/ 	.word	0x000000ff
        /*0174*/ 	.word	0x00000058
        /*0178*/ 	.short	0x0100
        /*017a*/ 	.byte	0x04
	.zero		1


	//   ....[8]....
        /*017c*/ 	.word	0x00000660
        /*0180*/ 	.word	0x000000ff
        /*0184*/ 	.word	0x00000020
        /*0188*/ 	.short	0x0100
        /*018a*/ 	.byte	0x04
	.zero		1


	//   ....[9]....
        /*018c*/ 	.word	0x00000670
        /*0190*/ 	.word	0x000000ff
        /*0194*/ 	.word	0x00000060
        /*0198*/ 	.short	0x0100
        /*019a*/ 	.byte	0x04
	.zero		1


	//   ....[10]....
        /*019c*/ 	.word	0x00000680
        /*01a0*/ 	.word	0x000000ff
        /*01a4*/ 	.word	0x00000028
        /*01a8*/ 	.short	0x0100
        /*01aa*/ 	.byte	0x04
	.zero		1


	//   ....[11]....
        /*01ac*/ 	.word	0x00000690
        /*01b0*/ 	.word	0x000000ff
        /*01b4*/ 	.word	0x00000068
        /*01b8*/ 	.short	0x0100
        /*01ba*/ 	.byte	0x04
	.zero		1


	//   ....[12]....
        /*01bc*/ 	.word	0x000006a0
        /*01c0*/ 	.word	0x000000ff
        /*01c4*/ 	.word	0x00000030
        /*01c8*/ 	.short	0x0100
        /*01ca*/ 	.byte	0x04
	.zero		1


	//   ....[13]....
        /*01cc*/ 	.word	0x000006b0
        /*01d0*/ 	.word	0x000000ff
        /*01d4*/ 	.word	0x00000070
        /*01d8*/ 	.short	0x0100
        /*01da*/ 	.byte	0x04
	.zero		1


	//   ....[14]....
        /*01dc*/ 	.word	0x000006c0
        /*01e0*/ 	.word	0x000000ff
        /*01e4*/ 	.word	0x00000038
        /*01e8*/ 	.short	0x0100
        /*01ea*/ 	.byte	0x04
	.zero		1


	//   ....[15]....
        /*01ec*/ 	.word	0x000006d0
        /*01f0*/ 	.word	0x000000ff
        /*01f4*/ 	.word	0x00000078
        /*01f8*/ 	.short	0x0100
        /*01fa*/ 	.byte	0x04
	.zero		1


	//   ....[16]....
        /*01fc*/ 	.word	0x00000800
        /*0200*/ 	.word	0x000000ff
        /*0204*/ 	.word	0x00000080
        /*0208*/ 	.short	0x0100
        /*020a*/ 	.byte	0x04
	.zero		1


	//   ....[17]....
        /*020c*/ 	.word	0x00000810
        /*0210*/ 	.word	0x000000ff
        /*0214*/ 	.word	0x000000a0
        /*0218*/ 	.short	0x0100
        /*021a*/ 	.byte	0x04
	.zero		1


	//   ....[18]....
        /*021c*/ 	.word	0x00000820
        /*0220*/ 	.word	0x000000ff
        /*0224*/ 	.word	0x00000088
        /*0228*/ 	.short	0x0100
        /*022a*/ 	.byte	0x04
	.zero		1


	//   ....[19]....
        /*022c*/ 	.word	0x00000830
        /*0230*/ 	.word	0x000000ff
        /*0234*/ 	.word	0x000000a8
        /*0238*/ 	.short	0x0100
        /*023a*/ 	.byte	0x04
	.zero		1


	//   ....[20]....
        /*023c*/ 	.word	0x00000840
        /*0240*/ 	.word	0x000000ff
        /*0244*/ 	.word	0x00000090
        /*0248*/ 	.short	0x0100
        /*024a*/ 	.byte	0x04
	.zero		1


	//   ....[21]....
        /*024c*/ 	.word	0x00000850
        /*0250*/ 	.word	0x000000ff
        /*0254*/ 	.word	0x000000b0
        /*0258*/ 	.short	0x0100
        /*025a*/ 	.byte	0x04
	.zero		1


	//   ....[22]....
        /*025c*/ 	.word	0x00000860
        /*0260*/ 	.word	0x000000ff
        /*0264*/ 	.word	0x00000098
        /*0268*/ 	.short	0x0100
        /*026a*/ 	.byte	0x04
	.zero		1


	//   ....[23]....
        /*026c*/ 	.word	0x00000870
        /*0270*/ 	.word	0x000000ff
        /*0274*/ 	.word	0x000000b8
        /*0278*/ 	.short	0x0100
        /*027a*/ 	.byte	0x04
	.zero		1


	//   ....[24]....
        /*027c*/ 	.word	0x00000960
        /*0280*/ 	.word	0x000000ff
        /*0284*/ 	.word	0x000000c0
        /*0288*/ 	.short	0x0100
        /*028a*/ 	.byte	0x06
	.zero		1


	//   ....[25]....
        /*028c*/ 	.word	0x00000970
        /*0290*/ 	.word	0x000000ff
        /*0294*/ 	.word	0x000000c8
        /*0298*/ 	.short	0x0100
        /*029a*/ 	.byte	0x06
	.zero		1


	//   ....[26]....
        /*029c*/ 	.word	0x00000ab0
        /*02a0*/ 	.word	0x000000ff
        /*02a4*/ 	.word	0x000000d0
        /*02a8*/ 	.short	0x0100
        /*02aa*/ 	.byte	0x06
	.zero		1


	//   ....[27]....
        /*02ac*/ 	.word	0x00000ac0
        /*02b0*/ 	.word	0x000000ff
        /*02b4*/ 	.word	0x000000d8
        /*02b8*/ 	.short	0x0100
        /*02ba*/ 	.byte	0x06
	.zero		1


	//   ....[28]....
        /*02bc*/ 	.word	0x00000c10
        /*02c0*/ 	.word	0x000000ff
        /*02c4*/ 	.word	0x000000e0
        /*02c8*/ 	.short	0x0100
        /*02ca*/ 	.byte	0x04
	.zero		1


	//   ....[29]....
        /*02cc*/ 	.word	0x00000c20
        /*02d0*/ 	.word	0x000000ff
        /*02d4*/ 	.word	0x000000f0
        /*02d8*/ 	.short	0x0100
        /*02da*/ 	.byte	0x04
	.zero		1


	//   ....[30]....
        /*02dc*/ 	.word	0x00000c30
        /*02e0*/ 	.word	0x000000ff
        /*02e4*/ 	.word	0x000000e8
        /*02e8*/ 	.short	0x0100
        /*02ea*/ 	.byte	0x04
	.zero		1


	//   ....[31]....
        /*02ec*/ 	.word	0x00000c40
        /*02f0*/ 	.word	0x000000ff
        /*02f4*/ 	.word	0x000000f8
        /*02f8*/ 	.short	0x0100
        /*02fa*/ 	.byte	0x04
	.zero		1


	//   ....[32]....
        /*02fc*/ 	.word	0x00001a40
        /*0300*/ 	.word	0x000000ff
        /*0304*/ 	.word	0x00000040
        /*0308*/ 	.short	0x010a
        /*030a*/ 	.byte	0x08
	.zero		1


	//   ....[33]....
        /*030c*/ 	.word	0x00001dd0
        /*0310*/ 	.word	0x000000ff
        /*0314*/ 	.word	0x00000040
        /*0318*/ 	.short	0x010a
        /*031a*/ 	.byte	0x31
	.zero		1


	//   ....[34]....
        /*031c*/ 	.word	0x00001f40
        /*0320*/ 	.word	0x000000ff
        /*0324*/ 	.word	0x00000040
        /*0328*/ 	.short	0x010a
        /*032a*/ 	.byte	0x08
	.zero		1


	//   ....[35]....
        /*032c*/ 	.word	0x00002240
        /*0330*/ 	.word	0x000000ff
        /*0334*/ 	.word	0x000000c8
        /*0338*/ 	.short	0x0101
        /*033a*/ 	.byte	0x2c
	.zero		1


	//   ....[36]....
        /*033c*/ 	.word	0x00002270
        /*0340*/ 	.word	0x000000ff
        /*0344*/ 	.word	0x00000040
        /*0348*/ 	.short	0x010a
        /*034a*/ 	.byte	0x04
	.zero		1


	//   ....[37]....
        /*034c*/ 	.word	0x00002440
        /*0350*/ 	.word	0x000000ff
        /*0354*/ 	.word	0x00000040
        /*0358*/ 	.short	0x010a
        /*035a*/ 	.byte	0x29
	.zero		1


	//   ....[38]....
        /*035c*/ 	.word	0x000025b0
        /*0360*/ 	.word	0x000000ff
        /*0364*/ 	.word	0x00000040
        /*0368*/ 	.short	0x010a
        /*036a*/ 	.byte	0x08
	.zero		1


	//   ....[39]....
        /*036c*/ 	.word	0x000028a0
        /*0370*/ 	.word	0x000000ff
        /*0374*/ 	.word	0x000000d0
        /*0378*/ 	.short	0x010a
        /*037a*/ 	.byte	0x2c
	.zero		1


	//   ....[40]....
        /*037c*/ 	.word	0x00002960
        /*0380*/ 	.word	0x000000ff
        /*0384*/ 	.word	0x00000000
        /*0388*/ 	.short	0x0101
        /*038a*/ 	.byte	0x04
	.zero		1


	//   ....[41]....
        /*038c*/ 	.word	0x00002f50
        /*0390*/ 	.word	0x000000ff
        /*0394*/ 	.word	0x00000000
        /*0398*/ 	.short	0x010a
        /*039a*/ 	.byte	0x04
	.zero		1


	//   ....[42]....
        /*039c*/ 	.word	0x00002ff0
        /*03a0*/ 	.word	0x000000ff
        /*03a4*/ 	.word	0x00000000
        /*03a8*/ 	.short	0x010a
        /*03aa*/ 	.byte	0x05
	.zero		1


	//   ....[43]....
        /*03ac*/ 	.word	0x00003090
        /*03b0*/ 	.word	0x000000ff
        /*03b4*/ 	.word	0x00000000
        /*03b8*/ 	.short	0x010a
        /*03ba*/ 	.byte	0x05
	.zero		1


	//   ....[44]....
        /*03bc*/ 	.word	0x00003130
        /*03c0*/ 	.word	0x000000ff
        /*03c4*/ 	.word	0x00000000
        /*03c8*/ 	.short	0x010a
        /*03ca*/ 	.byte	0x05
	.zero		1


	//   ....[45]....
        /*03cc*/ 	.word	0x000031d0
        /*03d0*/ 	.word	0x000000ff
        /*03d4*/ 	.word	0x00000000
        /*03d8*/ 	.short	0x010a
        /*03da*/ 	.byte	0x05
	.zero		1


	//   ....[46]....
        /*03dc*/ 	.word	0x00003270
        /*03e0*/ 	.word	0x000000ff
        /*03e4*/ 	.word	0x00000000
        /*03e8*/ 	.short	0x010a
        /*03ea*/ 	.byte	0x05
	.zero		1


	//   ....[47]....
        /*03ec*/ 	.word	0x00003310
        /*03f0*/ 	.word	0x000000ff
        /*03f4*/ 	.word	0x00000000
        /*03f8*/ 	.short	0x010a
        /*03fa*/ 	.byte	0x05
	.zero		1


	//   ....[48]....
        /*03fc*/ 	.word	0x000033c0
        /*0400*/ 	.word	0x00000000
        /*0404*/ 	.word	0x00000000
        /*0408*/ 	.short	0x010a
        /*040a*/ 	.byte	0xff
	.zero		1


	//   ....[49]....
        /*040c*/ 	.word	0x00003510
        /*0410*/ 	.word	0x000000ff
        /*0414*/ 	.word	0x000000d8
        /*0418*/ 	.short	0x010a
        /*041a*/ 	.byte	0x04
	.zero		1


	//   ....[50]....
        /*041c*/ 	.word	0x000035b0
        /*0420*/ 	.word	0x000000ff
        /*0424*/ 	.word	0x000000d0
        /*0428*/ 	.short	0x010a
        /*042a*/ 	.byte	0x04
	.zero		1


	//   ....[51]....
        /*042c*/ 	.word	0x00003650
        /*0430*/ 	.word	0x000000ff
        /*0434*/ 	.word	0x00000000
        /*0438*/ 	.short	0x0101
        /*043a*/ 	.byte	0x05
	.zero		1


	//   ....[52]....
        /*043c*/ 	.word	0x00003690
        /*0440*/ 	.word	0x000000ff
        /*0444*/ 	.word	0x000000d8
        /*0448*/ 	.short	0x0106
        /*044a*/ 	.byte	0x04
	.zero		1


	//   ....[53]....
        /*044c*/ 	.word	0x000036d0
        /*0450*/ 	.word	0x00000000
        /*0454*/ 	.word	0x000000d8
        /*0458*/ 	.short	0x010a
        /*045a*/ 	.byte	0xff
	.zero		1


	//   ....[54]....
        /*045c*/ 	.word	0x00003c20
        /*0460*/ 	.word	0x000000ff
        /*0464*/ 	.word	0x000000d0
        /*0468*/ 	.short	0x010a
        /*046a*/ 	.byte	0x15
	.zero		1


	//   ....[55]....
        /*046c*/ 	.word	0x00003cd0
        /*0470*/ 	.word	0x000000ff
        /*0474*/ 	.word	0x00000000
        /*0478*/ 	.short	0x0101
        /*047a*/ 	.byte	0x23
	.zero		1


	//   ....[56]....
        /*047c*/ 	.word	0x00003ce0
        /*0480*/ 	.word	0x000000ff
        /*0484*/ 	.word	0x000000f0
        /*0488*/ 	.short	0x010a
        /*048a*/ 	.byte	0x19
	.zero		1


	//   ....[57]....
        /*048c*/ 	.word	0x00003da0
        /*0490*/ 	.word	0x000000ff
        /*0494*/ 	.word	0x00000000
        /*0498*/ 	.short	0x010a
        /*049a*/ 	.byte	0x04
	.zero		1


	//   ....[58]....
        /*049c*/ 	.word	0x00003e00
        /*04a0*/ 	.word	0x000000ff
        /*04a4*/ 	.word	0x00000000
        /*04a8*/ 	.short	0x010a
        /*04aa*/ 	.byte	0x11
	.zero		1


	//   ....[59]....
        /*04ac*/ 	.word	0x00003f50
        /*04b0*/ 	.word	0x000000ff
        /*04b4*/ 	.word	0x00000000
        /*04b8*/ 	.short	0x010a
        /*04ba*/ 	.byte	0x04
	.zero		1


	//   ....[60]....
        /*04bc*/ 	.word	0x00004230
        /*04c0*/ 	.word	0x000000ff
        /*04c4*/ 	.word	0x00000000
        /*04c8*/ 	.short	0x010a
        /*04ca*/ 	.byte	0x04
	.zero		1


	//   ....[61]....
        /*04cc*/ 	.word	0x000042c0
        /*04d0*/ 	.word	0x000000ff
        /*04d4*/ 	.word	0x00000000
        /*04d8*/ 	.short	0x010a
        /*04da*/ 	.byte	0x04
	.zero		1


	//   ....[62]....
        /*04dc*/ 	.word	0x00004aa0
        /*04e0*/ 	.word	0x000000ff
        /*04e4*/ 	.word	0x000000d0
        /*04e8*/ 	.short	0x010a
        /*04ea*/ 	.byte	0x14
	.zero		1


	//   ....[63]....
        /*04ec*/ 	.word	0x00004b30
        /*04f0*/ 	.word	0x000000ff
        /*04f4*/ 	.word	0x00000000
        /*04f8*/ 	.short	0x0101
        /*04fa*/ 	.byte	0x30
	.zero		1


	//   ....[64]....
        /*04fc*/ 	.word	0x00005070
        /*0500*/ 	.word	0x000000ff
        /*0504*/ 	.word	0x000000c8
        /*0508*/ 	.short	0x010a
        /*050a*/ 	.byte	0x14
	.zero		1


	//   ....[65]....
        /*050c*/ 	.word	0x00005660
        /*0510*/ 	.word	0x000000ff
        /*0514*/ 	.word	0x000000a0
        /*0518*/ 	.short	0x010a
        /*051a*/ 	.byte	0x14
	.zero		1


	//   ....[66]....
        /*051c*/ 	.word	0x000057d0
        /*0520*/ 	.word	0x000000ff
        /*0524*/ 	.word	0x00000080
        /*0528*/ 	.short	0x010b
        /*052a*/ 	.byte	0x14
	.zero		1


	//   ....[67]....
        /*052c*/ 	.word	0x000057e0
        /*0530*/ 	.word	0x000000ff
        /*0534*/ 	.word	0x00000000
        /*0538*/ 	.short	0x0101
        /*053a*/ 	.byte	0x36
	.zero		1


	//   ....[68]....
        /*053c*/ 	.word	0x000057f0
        /*0540*/ 	.word	0x000000ff
        /*0544*/ 	.word	0x000000a8
        /*0548*/ 	.short	0x010a
        /*054a*/ 	.byte	0x14
	.zero		1


	//   ....[69]....
        /*054c*/ 	.word	0x00005930
        /*0550*/ 	.word	0x000000ff
        /*0554*/ 	.word	0x00000088
        /*0558*/ 	.short	0x010b
        /*055a*/ 	.byte	0x14
	.zero		1


	//   ....[70]....
        /*055c*/ 	.word	0x00005940
        /*0560*/ 	.word	0x000000ff
        /*0564*/ 	.word	0x00000000
        /*0568*/ 	.short	0x0101
        /*056a*/ 	.byte	0x35
	.zero		1


	//   ....[71]....
        /*056c*/ 	.word	0x00005950
        /*0570*/ 	.word	0x000000ff
        /*0574*/ 	.word	0x000000b0
        /*0578*/ 	.short	0x010a
        /*057a*/ 	.byte	0x14
	.zero		1


	//   ....[72]....
        /*057c*/ 	.word	0x00005a90
        /*0580*/ 	.word	0x000000ff
        /*0584*/ 	.word	0x00000090
        /*0588*/ 	.short	0x010b
        /*058a*/ 	.byte	0x14
	.zero		1


	//   ....[73]....
        /*058c*/ 	.word	0x00005aa0
        /*0590*/ 	.word	0x000000ff
        /*0594*/ 	.word	0x00000000
        /*0598*/ 	.short	0x0101
        /*059a*/ 	.byte	0x34
	.zero		1


	//   ....[74]....
        /*059c*/ 	.word	0x00005ac0
        /*05a0*/ 	.word	0x000000ff
        /*05a4*/ 	.word	0x000000b8
        /*05a8*/ 	.short	0x010a
        /*05aa*/ 	.byte	0x14
	.zero		1


	//   ....[75]....
        /*05ac*/ 	.word	0x00005c70
        /*05b0*/ 	.word	0x000000ff
        /*05b4*/ 	.word	0x00000098
        /*05b8*/ 	.short	0x010b
        /*05ba*/ 	.byte	0x14
	.zero		1


	//   ....[76]....
        /*05bc*/ 	.word	0x00005c80
        /*05c0*/ 	.word	0x000000ff
        /*05c4*/ 	.word	0x00000000
        /*05c8*/ 	.short	0x0101
        /*05ca*/ 	.byte	0x33
	.zero		1


	//   ....[77]....
        /*05cc*/ 	.word	0x00005cb0
        /*05d0*/ 	.word	0x000000ff
        /*05d4*/ 	.word	0x000000a0
        /*05d8*/ 	.short	0x010a
        /*05da*/ 	.byte	0x14
	.zero		1


	//   ....[78]....
        /*05dc*/ 	.word	0x00005cd0
        /*05e0*/ 	.word	0x000000ff
        /*05e4*/ 	.word	0x000000a8
        /*05e8*/ 	.short	0x010a
        /*05ea*/ 	.byte	0x14
	.zero		1


	//   ....[79]....
        /*05ec*/ 	.word	0x00005cf0
        /*05f0*/ 	.word	0x000000ff
        /*05f4*/ 	.word	0x000000b0
        /*05f8*/ 	.short	0x010a
        /*05fa*/ 	.byte	0x14
	.zero		1


	//   ....[80]....
        /*05fc*/ 	.word	0x00005d30
        /*0600*/ 	.word	0x00000000
        /*0604*/ 	.word	0x000000b8
        /*0608*/ 	.short	0x010a
        /*060a*/ 	.byte	0xff
	.zero		1


	//   ....[81]....
        /*060c*/ 	.word	0x000060c0
        /*0610*/ 	.word	0x000000ff
        /*0614*/ 	.word	0x000000d0
        /*0618*/ 	.short	0x010a
        /*061a*/ 	.byte	0x31
	.zero		1


	//   ....[82]....
        /*061c*/ 	.word	0x00006180
        /*0620*/ 	.word	0x000000ff
        /*0624*/ 	.word	0x00000000
        /*0628*/ 	.short	0x0101
        /*062a*/ 	.byte	0x04
	.zero		1


	//   ....[83]....
        /*062c*/ 	.word	0x00007380
        /*0630*/ 	.word	0x000000ff
        /*0634*/ 	.word	0x00000080
        /*0638*/ 	.short	0x010a
        /*063a*/ 	.byte	0x31
	.zero		1


	//   ....[84]....
        /*063c*/ 	.word	0x000073a0
        /*0640*/ 	.word	0x00000043
        /*0644*/ 	.word	0x000000e0
        /*0648*/ 	.short	0x010a
        /*064a*/ 	.byte	0xff
	.zero		1


	//   ....[85]....
        /*064c*/ 	.word	0x00007460
        /*0650*/ 	.word	0x000000ff
        /*0654*/ 	.word	0x00000080
        /*0658*/ 	.short	0x010a
        /*065a*/ 	.byte	0x31
	.zero		1


	//   ....[86]....
        /*065c*/ 	.word	0x00007520
        /*0660*/ 	.word	0x00000043
        /*0664*/ 	.word	0x000000e0
        /*0668*/ 	.short	0x010a
        /*066a*/ 	.byte	0xff
	.zero		1


	//   ....[87]....
        /*066c*/ 	.word	0x00007c70
        /*0670*/ 	.word	0x00000000
        /*0674*/ 	.word	0x00000000
        /*0678*/ 	.short	0x0101
        /*067a*/ 	.byte	0xff
	.zero		1


	//   ....[88]....
        /*067c*/ 	.word	0x00007c80
        /*0680*/ 	.word	0x00000004
        /*0684*/ 	.word	0x00000080
        /*0688*/ 	.short	0x010a
        /*068a*/ 	.byte	0xff
	.zero		1


	//   ....[89]....
        /*068c*/ 	.word	0x00007d30
        /*0690*/ 	.word	0x00000004
        /*0694*/ 	.word	0x00000080
        /*0698*/ 	.short	0x010a
        /*069a*/ 	.byte	0xff
	.zero		1


	//   ....[90]....
        /*069c*/ 	.word	0x000084e0
        /*06a0*/ 	.word	0x00000000
        /*06a4*/ 	.word	0x00000000
        /*06a8*/ 	.short	0x0101
        /*06aa*/ 	.byte	0xff
	.zero		1


	//   ....[91]....
        /*06ac*/ 	.word	0x00008500
        /*06b0*/ 	.word	0x00000002
        /*06b4*/ 	.word	0x00000080
        /*06b8*/ 	.short	0x010a
        /*06ba*/ 	.byte	0xff
	.zero		1


	//   ....[92]....
        /*06bc*/ 	.word	0x000085a0
        /*06c0*/ 	.word	0x00000002
        /*06c4*/ 	.word	0x00000080
        /*06c8*/ 	.short	0x010a
        /*06ca*/ 	.byte	0xff
	.zero		1


	//   ....[93]....
        /*06cc*/ 	.word	0x00008d40
        /*06d0*/ 	.word	0x00000000
        /*06d4*/ 	.word	0x00000000
        /*06d8*/ 	.short	0x0101
        /*06da*/ 	.byte	0xff
	.zero		1


	//   ....[94]....
        /*06dc*/ 	.word	0x00008d60
        /*06e0*/ 	.word	0x00000003
        /*06e4*/ 	.word	0x00000080
        /*06e8*/ 	.short	0x010a
        /*06ea*/ 	.byte	0xff
	.zero		1


	//   ....[95]....
        /*06ec*/ 	.word	0x00008e00
        /*06f0*/ 	.word	0x00000003
        /*06f4*/ 	.word	0x00000080
        /*06f8*/ 	.short	0x010a
        /*06fa*/ 	.byte	0xff
	.zero		1


	//   ....[96]....
        /*06fc*/ 	.word	0x00009200
        /*0700*/ 	.word	0x000000ff
        /*0704*/ 	.word	0x00000000
        /*0708*/ 	.short	0x0101
        /*070a*/ 	.byte	0x04
	.zero		1


	//   ....[97]....
        /*070c*/ 	.word	0x00009600
        /*0710*/ 	.word	0x00000000
        /*0714*/ 	.word	0x00000000
        /*0718*/ 	.short	0x0101
        /*071a*/ 	.byte	0xff
	.zero		1


	//   ....[98]....
        /*071c*/ 	.word	0x00009880
        /*0720*/ 	.word	0x000000ff
        /*0724*/ 	.word	0x00000000
        /*0728*/ 	.short	0x0101
        /*072a*/ 	.byte	0x04
	.zero		1


	//   ....[99]....
        /*072c*/ 	.word	0x000098b0
        /*0730*/ 	.word	0x00000000
        /*0734*/ 	.word	0x00000040
        /*0738*/ 	.short	0x010a
        /*073a*/ 	.byte	0xff
	.zero		1


	//   ....[100]....
        /*073c*/ 	.word	0x00009910
        /*0740*/ 	.word	0x00000000
        /*0744*/ 	.word	0x00000040
        /*0748*/ 	.short	0x010a
        /*074a*/ 	.byte	0xff
	.zero		1


	//   ....[101]....
        /*074c*/ 	.word	0x00009970
        /*0750*/ 	.word	0x00000000
        /*0754*/ 	.word	0x000000d0
        /*0758*/ 	.short	0x010a
        /*075a*/ 	.byte	0xff
	.zero		1


	//   ....[102]....
        /*075c*/ 	.word	0x000099d0
        /*0760*/ 	.word	0x00000000
        /*0764*/ 	.word	0x00000000
        /*0768*/ 	.short	0x010a
        /*076a*/ 	.byte	0xff
	.zero		1


	//   ....[103]....
        /*076c*/ 	.word	0x00009a30
        /*0770*/ 	.word	0x00000000
        /*0774*/ 	.word	0x00000000
        /*0778*/ 	.short	0x010a
        /*077a*/ 	.byte	0xff
	.zero		1


	//   ....[104]....
        /*077c*/ 	.word	0x00009a90
        /*0780*/ 	.word	0x00000000
        /*0784*/ 	.word	0x00000000
        /*0788*/ 	.short	0x010a
        /*078a*/ 	.byte	0xff
	.zero		1


	//   ....[105]....
        /*078c*/ 	.word	0x00009af0
        /*0790*/ 	.word	0x00000000
        /*0794*/ 	.word	0x00000000
        /*0798*/ 	.short	0x010a
        /*079a*/ 	.byte	0xff
	.zero		1


	//   ....[106]....
        /*079c*/ 	.word	0x00009b50
        /*07a0*/ 	.word	0x00000000
        /*07a4*/ 	.word	0x00000000
        /*07a8*/ 	.short	0x010a
        /*07aa*/ 	.byte	0xff
	.zero		1


	//   ....[107]....
        /*07ac*/ 	.word	0x00009bb0
        /*07b0*/ 	.word	0x00000000
        /*07b4*/ 	.word	0x00000000
        /*07b8*/ 	.short	0x010a
        /*07ba*/ 	.byte	0xff
	.zero		1


	//   ....[108]....
        /*07bc*/ 	.word	0x00009c10
        /*07c0*/ 	.word	0x00000000
        /*07c4*/ 	.word	0x00000000
        /*07c8*/ 	.short	0x010a
        /*07ca*/ 	.byte	0xff
	.zero		1


	//   ....[109]....
        /*07cc*/ 	.word	0x00009c70
        /*07d0*/ 	.word	0x00000004
        /*07d4*/ 	.word	0x000000d8
        /*07d8*/ 	.short	0x010a
        /*07da*/ 	.byte	0xff
	.zero		1


	//   ....[110]....
        /*07dc*/ 	.word	0x00009cd0
        /*07e0*/ 	.word	0x00000004
        /*07e4*/ 	.word	0x000000d0
        /*07e8*/ 	.short	0x010a
        /*07ea*/ 	.byte	0xff
	.zero		1


	//   ....[111]....
        /*07ec*/ 	.word	0x00009d30
        /*07f0*/ 	.word	0x00000000
        /*07f4*/ 	.word	0x000000d0
        /*07f8*/ 	.short	0x010a
        /*07fa*/ 	.byte	0xff
	.zero		1


	//   ....[112]....
        /*07fc*/ 	.word	0x00009d90
        /*0800*/ 	.word	0x00000000
        /*0804*/ 	.word	0x000000f0
        /*0808*/ 	.short	0x010a
        /*080a*/ 	.byte	0xff
	.zero		1


	//   ....[113]....
        /*080c*/ 	.word	0x00009df0
        /*0810*/ 	.word	0x00000000
        /*0814*/ 	.word	0x00000000
        /*0818*/ 	.short	0x010a
        /*081a*/ 	.byte	0xff
	.zero		1


	//   ....[114]....
        /*081c*/ 	.word	0x00009e50
        /*0820*/ 	.word	0x00000000
        /*0824*/ 	.word	0x00000000
        /*0828*/ 	.short	0x010a
        /*082a*/ 	.byte	0xff
	.zero		1


	//   ....[115]....
        /*082c*/ 	.word	0x00009eb0
        /*0830*/ 	.word	0x00000000
        /*0834*/ 	.word	0x00000000
        /*0838*/ 	.short	0x010a
        /*083a*/ 	.byte	0xff
	.zero		1


	//   ....[116]....
        /*083c*/ 	.word	0x00009f10
        /*0840*/ 	.word	0x00000000
        /*0844*/ 	.word	0x000000d0
        /*0848*/ 	.short	0x010a
        /*084a*/ 	.byte	0xff
	.zero		1


	//   ....[117]....
        /*084c*/ 	.word	0x00009f70
        /*0850*/ 	.word	0x00000003
        /*0854*/ 	.word	0x000000c8
        /*0858*/ 	.short	0x010a
        /*085a*/ 	.byte	0xff
	.zero		1


	//   ....[118]....
        /*085c*/ 	.word	0x00009fd0
        /*0860*/ 	.word	0x00000000
        /*0864*/ 	.word	0x000000a0
        /*0868*/ 	.short	0x010a
        /*086a*/ 	.byte	0xff
	.zero		1


	//   ....[119]....
        /*086c*/ 	.word	0x0000a030
        /*0870*/ 	.word	0x00000000
        /*0874*/ 	.word	0x000000a8
        /*0878*/ 	.short	0x010a
        /*087a*/ 	.byte	0xff
	.zero		1


	//   ....[120]....
        /*087c*/ 	.word	0x0000a090
        /*0880*/ 	.word	0x00000000
        /*0884*/ 	.word	0x000000b0
        /*0888*/ 	.short	0x010a
        /*088a*/ 	.byte	0xff
	.zero		1


	//   ....[121]....
        /*088c*/ 	.word	0x0000a0f0
        /*0890*/ 	.word	0x00000000
        /*0894*/ 	.word	0x000000b8
        /*0898*/ 	.short	0x010a
        /*089a*/ 	.byte	0xff
	.zero		1


	//   ....[122]....
        /*089c*/ 	.word	0x0000a150
        /*08a0*/ 	.word	0x00000000
        /*08a4*/ 	.word	0x000000a0
        /*08a8*/ 	.short	0x010a
        /*08aa*/ 	.byte	0xff
	.zero		1


	//   ....[123]....
        /*08ac*/ 	.word	0x0000a1b0
        /*08b0*/ 	.word	0x00000000
        /*08b4*/ 	.word	0x000000a8
        /*08b8*/ 	.short	0x010a
        /*08ba*/ 	.byte	0xff
	.zero		1


	//   ....[124]....
        /*08bc*/ 	.word	0x0000a210
        /*08c0*/ 	.word	0x00000000
        /*08c4*/ 	.word	0x000000b0
        /*08c8*/ 	.short	0x010a
        /*08ca*/ 	.byte	0xff
	.zero		1


	//   ....[125]....
        /*08cc*/ 	.word	0x0000a270
        /*08d0*/ 	.word	0x00000000
        /*08d4*/ 	.word	0x000000d0
        /*08d8*/ 	.short	0x010a
        /*08da*/ 	.byte	0xff
	.zero		1


	//   ....[126]....
        /*08dc*/ 	.word	0x0000a2d0
        /*08e0*/ 	.word	0x00000002
        /*08e4*/ 	.word	0x00000080
        /*08e8*/ 	.short	0x010a
        /*08ea*/ 	.byte	0xff
	.zero		1


	//   ....[127]....
        /*08ec*/ 	.word	0x0000a320
        /*08f0*/ 	.word	0x00000043
        /*08f4*/ 	.word	0x000000e0
        /*08f8*/ 	.short	0x010a
        /*08fa*/ 	.byte	0xff
	.zero		1


	//   ....[128]....
        /*08fc*/ 	.word	0x0000a370
        /*0900*/ 	.word	0x00000004
        /*0904*/ 	.word	0x00000080
        /*0908*/ 	.short	0x010a
        /*090a*/ 	.byte	0xff
	.zero		1


	//   ....[129]....
        /*090c*/ 	.word	0x0000a3c0
        /*0910*/ 	.word	0x00000002
        /*0914*/ 	.word	0x00000080
        /*0918*/ 	.short	0x010a
        /*091a*/ 	.byte	0xff
	.zero		1


	//   ....[130]....
        /*091c*/ 	.word	0x0000a410
        /*0920*/ 	.word	0x00000003
        /*0924*/ 	.word	0x00000080
        /*0928*/ 	.short	0x010a
        /*092a*/ 	.byte	0xff
	.zero		1


	//----- nvinfo : EIATTR_NUM_MBARRIERS
	.align		4
.L_47:
        /*092c*/ 	.byte	0x03, 0x38
        /*092e*/ 	.short	0x0020


	//----- nvinfo : EIATTR_EXIT_INSTR_OFFSETS
	.align		4
        /*0930*/ 	.byte	0x04, 0x1c
        /*0932*/ 	.short	(.L_49 - .L_48)


	//   ....[0]....
.L_48:
        /*0934*/ 	.word	0x000033f0


	//   ....[1]....
        /*0938*/ 	.word	0x000036a0


	//   ....[2]....
        /*093c*/ 	.word	0x00003700


	//   ....[3]....
        /*0940*/ 	.word	0x00004530


	//   ....[4]....
        /*0944*/ 	.word	0x00005d60


	//   ....[5]....
        /*0948*/ 	.word	0x00005da0


	//   ....[6]....
        /*094c*/ 	.word	0x00009760


	//   ....[7]....
        /*0950*/ 	.word	0x000097e0


	//   ....[8]....
        /*0954*/ 	.word	0x00009810


	//   ....[9]....
        /*0958*/ 	.word	0x00009890


	//----- nvinfo : EIATTR_MAX_THREADS
	.align		4
.L_49:
        /*095c*/ 	.byte	0x04, 0x05
        /*095e*/ 	.short	(.L_51 - .L_50)
.L_50:
        /*0960*/ 	.word	0x00000100
        /*0964*/ 	.word	0x00000001
        /*0968*/ 	.word	0x00000001


	//----- nvinfo : EIATTR_CRS_STACK_SIZE
	.align		4
.L_51:
        /*096c*/ 	.byte	0x04, 0x1e
        /*096e*/ 	.short	(.L_53 - .L_52)
.L_52:
        /*0970*/ 	.word	0x00000000


	//----- nvinfo : EIATTR_CBANK_PARAM_SIZE
	.align		4
.L_53:
        /*0974*/ 	.byte	0x03, 0x19
        /*0976*/ 	.short	0x0900


	//----- nvinfo : EIATTR_PARAM_CBANK
	.align		4
        /*0978*/ 	.byte	0x04, 0x0a
        /*097a*/ 	.short	(.L_55 - .L_54)
	.align		4
.L_54:
        /*097c*/ 	.word	index@(.nv.constant0._ZN7cutlass13device_kernelINS_4conv6kernel13ConvUniversalINS1_16ConvProblemShapeILNS1_8OperatorE2ELi3EEENS1_10collective14CollectiveConvINS1_47MainloopSm100TmaUmmaWarpSpecializedImplicitGemmILS5_2ELi8ELi3ELi1ELi2EN4cute5tupleIJNSA_1CILi1EEESD_SD_EEEEENSB_IJNSC_ILi64EEENSB_IJNSC_ILi128EEEEEENSB_IJSG_EEEEEENS_10bfloat16_tESL_NSA_8TiledMMAINSA_8MMA_AtomIJNSA_20SM100_MMA_F16BF16_SSISL_SL_fLi64ELi128ELNSA_4UMMA5MajorE1ELSQ_1ELNSP_7ScaleInE0ELSR_0EEEEEENSA_6LayoutISE_NSB_IJNSC_ILi0EEESV_SV_EEEEENSB_IJNSA_10UnderscoreESY_SY_EEEEENS7_6detail27Sm100ImplicitGemmTileTraitsINSA_13SM90_TMA_LOADENSA_14ComposedLayoutINSA_7SwizzleILi3ELi4ELi3EEENSA_18smem_ptr_flag_bitsILi16EEENSU_INSB_IJSG_NSC_ILi8EEEEEENSB_IJSD_SG_EEEEEEEvEENS12_INSA_20SM90_TMA_LOAD_IM2COLES1D_vEEEENS_8epilogue10collective18CollectiveEpilogueINS1I_23Sm100TmaWarpSpecializedILi4ELi2ELi16ELb1ELb0EEEJSK_NSB_IJNSU_ISG_SD_EENSU_INSC_ILi32EEESD_EEEEESL_NSB_IJlNSB_IJSD_lllEEESV_EEESL_S1S_NS1I_6fusion15FusionCallbacksIS1M_NS1T_17LinearCombinationISL_fSL_fLNS_15FloatRoundStyleE2EEESK_S1Q_JEEENSA_5SM1004TMEM4LOAD26SM100_TMEM_LOAD_16dp256b4xES13_NS14_INS15_ILi2ELi4ELi3EEES18_NSU_INSB_IJS19_S1O_EEENSB_IJS1O_SD_EEEEEEENSA_17SM75_U32x4_LDSM_NENSA_14SM90_TMA_STOREES27_NSA_17SM90_U32x4_STSM_NENSA_39AutoVectorizingCopyWithAssumedAlignmentILi128EEEEEEvvEEEEvNT_6ParamsE)
        /*0980*/ 	.short	0x0380
        /*0982*/ 	.short	0x0900


	//----- nvinfo : EIATTR_SW_WAR
	.align		4
.L_55:
        /*0984*/ 	.byte	0x04, 0x36
        /*0986*/ 	.short	(.L_57 - .L_56)
.L_56:
        /*0988*/ 	.word	0x00000008
.L_57:


//--------------------- .nv.callgraph             --------------------------
	.section	.nv.callgraph,"",@"SHT_CUDA_CALLGRAPH"
	.align	4
	.sectionentsize	8
	.align		4
        /*0000*/ 	.word	0x00000000
	.align		4
        /*0004*/ 	.word	0xffffffff
	.align		4
        /*0008*/ 	.word	index@(_ZN7cutlass13device_kernelINS_4conv6kernel13ConvUniversalINS1_16ConvProblemShapeILNS1_8OperatorE2ELi3EEENS1_10collective14CollectiveConvINS1_47MainloopSm100TmaUmmaWarpSpecializedImplicitGemmILS5_2ELi8ELi3ELi1ELi2EN4cute5tupleIJNSA_1CILi1EEESD_SD_EEEEENSB_IJNSC_ILi64EEENSB_IJNSC_ILi128EEEEEENSB_IJSG_EEEEEENS_10bfloat16_tESL_NSA_8TiledMMAINSA_8MMA_AtomIJNSA_20SM100_MMA_F16BF16_SSISL_SL_fLi64ELi128ELNSA_4UMMA5MajorE1ELSQ_1ELNSP_7ScaleInE0ELSR_0EEEEEENSA_6LayoutISE_NSB_IJNSC_ILi0EEESV_SV_EEEEENSB_IJNSA_10UnderscoreESY_SY_EEEEENS7_6detail27Sm100ImplicitGemmTileTraitsINSA_13SM90_TMA_LOADENSA_14ComposedLayoutINSA_7SwizzleILi3ELi4ELi3EEENSA_18smem_ptr_flag_bitsILi16EEENSU_INSB_IJSG_NSC_ILi8EEEEEENSB_IJSD_SG_EEEEEEEvEENS12_INSA_20SM90_TMA_LOAD_IM2COLES1D_vEEEENS_8epilogue10collective18CollectiveEpilogueINS1I_23Sm100TmaWarpSpecializedILi4ELi2ELi16ELb1ELb0EEEJSK_NSB_IJNSU_ISG_SD_EENSU_INSC_ILi32EEESD_EEEEESL_NSB_IJlNSB_IJSD_lllEEESV_EEESL_S1S_NS1I_6fusion15FusionCallbacksIS1M_NS1T_17LinearCombinationISL_fSL_fLNS_15FloatRoundStyleE2EEESK_S1Q_JEEENSA_5SM1004TMEM4LOAD26SM100_TMEM_LOAD_16dp256b4xES13_NS14_INS15_ILi2ELi4ELi3EEES18_NSU_INSB_IJS19_S1O_EEENSB_IJS1O_SD_EEEEEEENSA_17SM75_U32x4_LDSM_NENSA_14SM90_TMA_STOREES27_NSA_17SM90_U32x4_STSM_NENSA_39AutoVectorizingCopyWithAssumedAlignmentILi128EEEEEEvvEEEEvNT_6ParamsE)
	.align		4
        /*000c*/ 	.word	index@(__assertfail)
	.align		4
        /*0010*/ 	.word	0x00000000
	.align		4
        /*0014*/ 	.word	0xfffffffe
	.align		4
        /*0018*/ 	.word	0x00000000
	.align		4
        /*001c*/ 	.word	0xfffffffd
	.align		4
        /*0020*/ 	.word	0x00000000
	.align		4
        /*0024*/ 	.word	0xfffffffc


//--------------------- .nv.constant4             --------------------------
	.section	.nv.constant4,"a",@progbits
	.align	8
	.align		8
.nv.constant4:
        /*0000*/ 	.dword	__assertfail
	.align		8
        /*0008*/ 	.dword	__unnamed_1
	.align		8
        /*0010*/ 	.dword	__unnamed_2
	.align		8
        /*0018*/ 	.dword	_ZN39_INTERNAL_212f2aa1_4_k_cu_bd6fce9b_31564cuda3std3__45__cpo5beginE
	.align		8
        /*0020*/ 	.dword	_ZN39_INTERNAL_212f2aa1_4_k_cu_bd6fce9b_31564cuda3std3__45__cpo3endE
	.align		8
        /*0028*/ 	.dword	_ZN39_INTERNAL_212f2aa1_4_k_cu_bd6fce9b_31564cuda3std3__45__cpo6cbeginE
	.align		8
        /*0030*/ 	.dword	_ZN39_INTERNAL_212f2aa1_4_k_cu_bd6fce9b_31564cuda3std3__45__cpo4cendE
	.align		8
        /*0038*/ 	.dword	_ZN39_INTERNAL_212f2aa1_4_k_cu_bd6fce9b_31564cuda3std3__441_GLOBAL__N__212f2aa1_4_k_cu_bd6fce9b_31566ignoreE
	.align		8
        /*0040*/ 	.dword	_ZN39_INTERNAL_212f2aa1_4_k_cu_bd6fce9b_31564cuda3std3__419piecewise_constructE
	.align		8
        /*0048*/ 	.dword	_ZN39_INTERNAL_212f2aa1_4_k_cu_bd6fce9b_31564cuda3std3__48in_placeE
	.align		8
        /*0050*/ 	.dword	_ZN39_INTERNAL_212f2aa1_4_k_cu_bd6fce9b_31564cuda3std6ranges3__45__cpo4swapE
	.align		8
        /*0058*/ 	.dword	_ZN39_INTERNAL_212f2aa1_4_k_cu_bd6fce9b_31564cuda3std6ranges3__45__cpo9iter_moveE
	.align		8
        /*0060*/ 	.dword	_ZN39_INTERNAL_212f2aa1_4_k_cu_bd6fce9b_31564cute7productE
	.align		8
        /*0068*/ 	.dword	_ZN39_INTERNAL_212f2aa1_4_k_cu_bd6fce9b_31564cute1_E
	.align		8
        /*0070*/ 	.dword	$str$27
	.align		8
        /*0078*/ 	.dword	$str$28
	.align		8
        /*0080*/ 	.dword	$str$29
	.align		8
        /*0088*/ 	.dword	$str$30


//--------------------- .text._ZN7cutlass13device_kernelINS_4conv6kernel13ConvUniversalINS1_16ConvProblemShapeILNS1_8OperatorE2ELi3EEENS1_10collective14CollectiveConvINS1_47MainloopSm100TmaUmmaWarpSpecializedImplicitGemmILS5_2ELi8ELi3ELi1ELi2EN4cute5tupleIJNSA_1CILi1EEESD_SD_EEEEENSB_IJNSC_ILi64EEENSB_IJNSC_ILi128EEEEEENSB_IJSG_EEEEEENS_10bfloat16_tESL_NSA_8TiledMMAINSA_8MMA_AtomIJNSA_20SM100_MMA_F16BF16_SSISL_SL_fLi64ELi128ELNSA_4UMMA5MajorE1ELSQ_1ELNSP_7ScaleInE0ELSR_0EEEEEENSA_6LayoutISE_NSB_IJNSC_ILi0EEESV_SV_EEEEENSB_IJNSA_10UnderscoreESY_SY_EEEEENS7_6detail27Sm100ImplicitGemmTileTraitsINSA_13SM90_TMA_LOADENSA_14ComposedLayoutINSA_7SwizzleILi3ELi4ELi3EEENSA_18smem_ptr_flag_bitsILi16EEENSU_INSB_IJSG_NSC_ILi8EEEEEENSB_IJSD_SG_EEEEEEEvEENS12_INSA_20SM90_TMA_LOAD_IM2COLES1D_vEEEENS_8epilogue10collective18CollectiveEpilogueINS1I_23Sm100TmaWarpSpecializedILi4ELi2ELi16ELb1ELb0EEEJSK_NSB_IJNSU_ISG_SD_EENSU_INSC_ILi32EEESD_EEEEESL_NSB_IJlNSB_IJSD_lllEEESV_EEESL_S1S_NS1I_6fusion15FusionCallbacksIS1M_NS1T_17LinearCombinationISL_fSL_fLNS_15FloatRoundStyleE2EEESK_S1Q_JEEENSA_5SM1004TMEM4LOAD26SM100_TMEM_LOAD_16dp256b4xES13_NS14_INS15_ILi2ELi4ELi3EEES18_NSU_INSB_IJS19_S1O_EEENSB_IJS1O_SD_EEEEEEENSA_17SM75_U32x4_LDSM_NENSA_14SM90_TMA_STOREES27_NSA_17SM90_U32x4_STSM_NENSA_39AutoVectorizingCopyWithAssumedAlignmentILi128EEEEEEvvEEEEvNT_6ParamsE --------------------------
	.section	.text._ZN7cutlass13device_kernelINS_4conv6kernel13ConvUniversalINS1_16ConvProblemShapeILNS1_8OperatorE2ELi3EEENS1_10collective14CollectiveConvINS1_47MainloopSm100TmaUmmaWarpSpecializedImplicitGemmILS5_2ELi8ELi3ELi1ELi2EN4cute5tupleIJNSA_1CILi1EEESD_SD_EEEEENSB_IJNSC_ILi64EEENSB_IJNSC_ILi128EEEEEENSB_IJSG_EEEEEENS_10bfloat16_tESL_NSA_8TiledMMAINSA_8MMA_AtomIJNSA_20SM100_MMA_F16BF16_SSISL_SL_fLi64ELi128ELNSA_4UMMA5MajorE1ELSQ_1ELNSP_7ScaleInE0ELSR_0EEEEEENSA_6LayoutISE_NSB_IJNSC_ILi0EEESV_SV_EEEEENSB_IJNSA_10UnderscoreESY_SY_EEEEENS7_6detail27Sm100ImplicitGemmTileTraitsINSA_13SM90_TMA_LOADENSA_14ComposedLayoutINSA_7SwizzleILi3ELi4ELi3EEENSA_18smem_ptr_flag_bitsILi16EEENSU_INSB_IJSG_NSC_ILi8EEEEEENSB_IJSD_SG_EEEEEEEvEENS12_INSA_20SM90_TMA_LOAD_IM2COLES1D_vEEEENS_8epilogue10collective18CollectiveEpilogueINS1I_23Sm100TmaWarpSpecializedILi4ELi2ELi16ELb1ELb0EEEJSK_NSB_IJNSU_ISG_SD_EENSU_INSC_ILi32EEESD_EEEEESL_NSB_IJlNSB_IJSD_lllEEESV_EEESL_S1S_NS1I_6fusion15FusionCallbacksIS1M_NS1T_17LinearCombinationISL_fSL_fLNS_15FloatRoundStyleE2EEESK_S1Q_JEEENSA_5SM1004TMEM4LOAD26SM100_TMEM_LOAD_16dp256b4xES13_NS14_INS15_ILi2ELi4ELi3EEES18_NSU_INSB_IJS19_S1O_EEENSB_IJS1O_SD_EEEEEEENSA_17SM75_U32x4_LDSM_NENSA_14SM90_TMA_STOREES27_NSA_17SM90_U32x4_STSM_NENSA_39AutoVectorizingCopyWithAssumedAlignmentILi128EEEEEEvvEEEEvNT_6ParamsE,"ax",@progbits
	.align	128
.text._ZN7cutlass13device_kernelINS_4conv6kernel13ConvUniversalINS1_16ConvProblemShapeILNS1_8OperatorE2ELi3EEENS1_10collective14CollectiveConvINS1_47MainloopSm100TmaUmmaWarpSpecializedImplicitGemmILS5_2ELi8ELi3ELi1ELi2EN4cute5tupleIJNSA_1CILi1EEESD_SD_EEEEENSB_IJNSC_ILi64EEENSB_IJNSC_ILi128EEEEEENSB_IJSG_EEEEEENS_10bfloat16_tESL_NSA_8TiledMMAINSA_8MMA_AtomIJNSA_20SM100_MMA_F16BF16_SSISL_SL_fLi64ELi128ELNSA_4UMMA5MajorE1ELSQ_1ELNSP_7ScaleInE0ELSR_0EEEEEENSA_6LayoutISE_NSB_IJNSC_ILi0EEESV_SV_EEEEENSB_IJNSA_10UnderscoreESY_SY_EEEEENS7_6detail27Sm100ImplicitGemmTileTraitsINSA_13SM90_TMA_LOADENSA_14ComposedLayoutINSA_7SwizzleILi3ELi4ELi3EEENSA_18smem_ptr_flag_bitsILi16EEENSU_INSB_IJSG_NSC_ILi8EEEEEENSB_IJSD_SG_EEEEEEEvEENS12_INSA_20SM90_TMA_LOAD_IM2COLES1D_vEEEENS_8epilogue10collective18CollectiveEpilogueINS1I_23Sm100TmaWarpSpecializedILi4ELi2ELi16ELb1ELb0EEEJSK_NSB_IJNSU_ISG_SD_EENSU_INSC_ILi32EEESD_EEEEESL_NSB_IJlNSB_IJSD_lllEEESV_EEESL_S1S_NS1I_6fusion15FusionCallbacksIS1M_NS1T_17LinearCombinationISL_fSL_fLNS_15FloatRoundStyleE2EEESK_S1Q_JEEENSA_5SM1004TMEM4LOAD26SM100_TMEM_LOAD_16dp256b4xES13_NS14_INS15_ILi2ELi4ELi3EEES18_NSU_INSB_IJS19_S1O_EEENSB_IJS1O_SD_EEEEEEENSA_17SM75_U32x4_LDSM_NENSA_14SM90_TMA_STOREES27_NSA_17SM90_U32x4_STSM_NENSA_39AutoVectorizingCopyWithAssumedAlignmentILi128EEEEEEvvEEEEvNT_6ParamsE:
        .type           _ZN7cutlass13device_kernelINS_4conv6kernel13ConvUniversalINS1_16ConvProblemShapeILNS1_8OperatorE2ELi3EEENS1_10collective14CollectiveConvINS1_47MainloopSm100TmaUmmaWarpSpecializedImplicitGemmILS5_2ELi8ELi3ELi1ELi2EN4cute5tupleIJNSA_1CILi1EEESD_SD_EEEEENSB_IJNSC_ILi64EEENSB_IJNSC_ILi128EEEEEENSB_IJSG_EEEEEENS_10bfloat16_tESL_NSA_8TiledMMAINSA_8MMA_AtomIJNSA_20SM100_MMA_F16BF16_SSISL_SL_fLi64ELi128ELNSA_4UMMA5MajorE1ELSQ_1ELNSP_7ScaleInE0ELSR_0EEEEEENSA_6LayoutISE_NSB_IJNSC_ILi0EEESV_SV_EEEEENSB_IJNSA_10UnderscoreESY_SY_EEEEENS7_6detail27Sm100ImplicitGemmTileTraitsINSA_13SM90_TMA_LOADENSA_14ComposedLayoutINSA_7SwizzleILi3ELi4ELi3EEENSA_18smem_ptr_flag_bitsILi16EEENSU_INSB_IJSG_NSC_ILi8EEEEEENSB_IJSD_SG_EEEEEEEvEENS12_INSA_20SM90_TMA_LOAD_IM2COLES1D_vEEEENS_8epilogue10collective18CollectiveEpilogueINS1I_23Sm100TmaWarpSpecializedILi4ELi2ELi16ELb1ELb0EEEJSK_NSB_IJNSU_ISG_SD_EENSU_INSC_ILi32EEESD_EEEEESL_NSB_IJlNSB_IJSD_lllEEESV_EEESL_S1S_NS1I_6fusion15FusionCallbacksIS1M_NS1T_17LinearCombinationISL_fSL_fLNS_15FloatRoundStyleE2EEESK_S1Q_JEEENSA_5SM1004TMEM4LOAD26SM100_TMEM_LOAD_16dp256b4xES13_NS14_INS15_ILi2ELi4ELi3EEES18_NSU_INSB_IJS19_S1O_EEENSB_IJS1O_SD_EEEEEEENSA_17SM75_U32x4_LDSM_NENSA_14SM90_TMA_STOREES27_NSA_17SM90_U32x4_STSM_NENSA_39AutoVectorizingCopyWithAssumedAlignmentILi128EEEEEEvvEEEEvNT_6ParamsE,@function
        .size           _ZN7cutlass13device_kernelINS_4conv6kernel13ConvUniversalINS1_16ConvProblemShapeILNS1_8OperatorE2ELi3EEENS1_10collective14CollectiveConvINS1_47MainloopSm100TmaUmmaWarpSpecializedImplicitGemmILS5_2ELi8ELi3ELi1ELi2EN4cute5tupleIJNSA_1CILi1EEESD_SD_EEEEENSB_IJNSC_ILi64EEENSB_IJNSC_ILi128EEEEEENSB_IJSG_EEEEEENS_10bfloat16_tESL_NSA_8TiledMMAINSA_8MMA_AtomIJNSA_20SM100_MMA_F16BF16_SSISL_SL_fLi64ELi128ELNSA_4UMMA5MajorE1ELSQ_1ELNSP_7ScaleInE0ELSR_0EEEEEENSA_6LayoutISE_NSB_IJNSC_ILi0EEESV_SV_EEEEENSB_IJNSA_10UnderscoreESY_SY_EEEEENS7_6detail27Sm100ImplicitGemmTileTraitsINSA_13SM90_TMA_LOADENSA_14ComposedLayoutINSA_7SwizzleILi3ELi4ELi3EEENSA_18smem_ptr_flag_bitsILi16EEENSU_INSB_IJSG_NSC_ILi8EEEEEENSB_IJSD_SG_EEEEEEEvEENS12_INSA_20SM90_TMA_LOAD_IM2COLES1D_vEEEENS_8epilogue10collective18CollectiveEpilogueINS1I_23Sm100TmaWarpSpecializedILi4ELi2ELi16ELb1ELb0EEEJSK_NSB_IJNSU_ISG_SD_EENSU_INSC_ILi32EEESD_EEEEESL_NSB_IJlNSB_IJSD_lllEEESV_EEESL_S1S_NS1I_6fusion15FusionCallbacksIS1M_NS1T_17LinearCombinationISL_fSL_fLNS_15FloatRoundStyleE2EEESK_S1Q_JEEENSA_5SM1004TMEM4LOAD26SM100_TMEM_LOAD_16dp256b4xES13_NS14_INS15_ILi2ELi4ELi3EEES18_NSU_INSB_IJS19_S1O_EEENSB_IJS1O_SD_EEEEEEENSA_17SM75_U32x4_LDSM_NENSA_14SM90_TMA_STOREES27_NSA_17SM90_U32x4_STSM_NENSA_39AutoVectorizingCopyWithAssumedAlignmentILi128EEEEEEvvEEEEvNT_6ParamsE,(.L_x_178 - _ZN7cutlass13device_kernelINS_4conv6kernel13ConvUniversalINS1_16ConvProblemShapeILNS1_8OperatorE2ELi3EEENS1_10collective14CollectiveConvINS1_47MainloopSm100TmaUmmaWarpSpecializedImplicitGemmILS5_2ELi8ELi3ELi1ELi2EN4cute5tupleIJNSA_1CILi1EEESD_SD_EEEEENSB_IJNSC_ILi64EEENSB_IJNSC_ILi128EEEEEENSB_IJSG_EEEEEENS_10bfloat16_tESL_NSA_8TiledMMAINSA_8MMA_AtomIJNSA_20SM100_MMA_F16BF16_SSISL_SL_fLi64ELi128ELNSA_4UMMA5MajorE1ELSQ_1ELNSP_7ScaleInE0ELSR_0EEEEEENSA_6LayoutISE_NSB_IJNSC_ILi0EEESV_SV_EEEEENSB_IJNSA_10UnderscoreESY_SY_EEEEENS7_6detail27Sm100ImplicitGemmTileTraitsINSA_13SM90_TMA_LOADENSA_14ComposedLayoutINSA_7SwizzleILi3ELi4ELi3EEENSA_18smem_ptr_flag_bitsILi16EEENSU_INSB_IJSG_NSC_ILi8EEEEEENSB_IJSD_SG_EEEEEEEvEENS12_INSA_20SM90_TMA_LOAD_IM2COLES1D_vEEEENS_8epilogue10collective18CollectiveEpilogueINS1I_23Sm100TmaWarpSpecializedILi4ELi2ELi16ELb1ELb0EEEJSK_NSB_IJNSU_ISG_SD_EENSU_INSC_ILi32EEESD_EEEEESL_NSB_IJlNSB_IJSD_lllEEESV_EEESL_S1S_NS1I_6fusion15FusionCallbacksIS1M_NS1T_17LinearCombinationISL_fSL_fLNS_15FloatRoundStyleE2EEESK_S1Q_JEEENSA_5SM1004TMEM4LOAD26SM100_TMEM_LOAD_16dp256b4xES13_NS14_INS15_ILi2ELi4ELi3EEES18_NSU_INSB_IJS19_S1O_EEENSB_IJS1O_SD_EEEEEEENSA_17SM75_U32x4_LDSM_NENSA_14SM90_TMA_STOREES27_NSA_17SM90_U32x4_STSM_NENSA_39AutoVectorizingCopyWithAssumedAlignmentILi128EEEEEEvvEEEEvNT_6ParamsE)
        .other          _ZN7cutlass13device_kernelINS_4conv6kernel13ConvUniversalINS1_16ConvProblemShapeILNS1_8OperatorE2ELi3EEENS1_10collective14CollectiveConvINS1_47MainloopSm100TmaUmmaWarpSpecializedImplicitGemmILS5_2ELi8ELi3ELi1ELi2EN4cute5tupleIJNSA_1CILi1EEESD_SD_EEEEENSB_IJNSC_ILi64EEENSB_IJNSC_ILi128EEEEEENSB_IJSG_EEEEEENS_10bfloat16_tESL_NSA_8TiledMMAINSA_8MMA_AtomIJNSA_20SM100_MMA_F16BF16_SSISL_SL_fLi64ELi128ELNSA_4UMMA5MajorE1ELSQ_1ELNSP_7ScaleInE0ELSR_0EEEEEENSA_6LayoutISE_NSB_IJNSC_ILi0EEESV_SV_EEEEENSB_IJNSA_10UnderscoreESY_SY_EEEEENS7_6detail27Sm100ImplicitGemmTileTraitsINSA_13SM90_TMA_LOADENSA_14ComposedLayoutINSA_7SwizzleILi3ELi4ELi3EEENSA_18smem_ptr_flag_bitsILi16EEENSU_INSB_IJSG_NSC_ILi8EEEEEENSB_IJSD_SG_EEEEEEEvEENS12_INSA_20SM90_TMA_LOAD_IM2COLES1D_vEEEENS_8epilogue10collective18CollectiveEpilogueINS1I_23Sm100TmaWarpSpecializedILi4ELi2ELi16ELb1ELb0EEEJSK_NSB_IJNSU_ISG_SD_EENSU_INSC_ILi32EEESD_EEEEESL_NSB_IJlNSB_IJSD_lllEEESV_EEESL_S1S_NS1I_6fusion15FusionCallbacksIS1M_NS1T_17LinearCombinationISL_fSL_fLNS_15FloatRoundStyleE2EEESK_S1Q_JEEENSA_5SM1004TMEM4LOAD26SM100_TMEM_LOAD_16dp256b4xES13_NS14_INS15_ILi2ELi4ELi3EEES18_NSU_INSB_IJS19_S1O_EEENSB_IJS1O_SD_EEEEEEENSA_17SM75_U32x4_LDSM_NENSA_14SM90_TMA_STOREES27_NSA_17SM90_U32x4_STSM_NENSA_39AutoVectorizingCopyWithAssumedAlignmentILi128EEEEEEvvEEEEvNT_6ParamsE,@"STO_CUDA_ENTRY STV_DEFAULT"
_ZN7cutlass13device_kernelINS_4conv6kernel13ConvUniversalINS1_16ConvProblemShapeILNS1_8OperatorE2ELi3EEENS1_10collective14CollectiveConvINS1_47MainloopSm100TmaUmmaWarpSpecializedImplicitGemmILS5_2ELi8ELi3ELi1ELi2EN4cute5tupleIJNSA_1CILi1EEESD_SD_EEEEENSB_IJNSC_ILi64EEENSB_IJNSC_ILi128EEEEEENSB_IJSG_EEEEEENS_10bfloat16_tESL_NSA_8TiledMMAINSA_8MMA_AtomIJNSA_20SM100_MMA_F16BF16_SSISL_SL_fLi64ELi128ELNSA_4UMMA5MajorE1ELSQ_1ELNSP_7ScaleInE0ELSR_0EEEEEENSA_6LayoutISE_NSB_IJNSC_ILi0EEESV_SV_EEEEENSB_IJNSA_10UnderscoreESY_SY_EEEEENS7_6detail27Sm100ImplicitGemmTileTraitsINSA_13SM90_TMA_LOADENSA_14ComposedLayoutINSA_7SwizzleILi3ELi4ELi3EEENSA_18smem_ptr_flag_bitsILi16EEENSU_INSB_IJSG_NSC_ILi8EEEEEENSB_IJSD_SG_EEEEEEEvEENS12_INSA_20SM90_TMA_LOAD_IM2COLES1D_vEEEENS_8epilogue10collective18CollectiveEpilogueINS1I_23Sm100TmaWarpSpecializedILi4ELi2ELi16ELb1ELb0EEEJSK_NSB_IJNSU_ISG_SD_EENSU_INSC_ILi32EEESD_EEEEESL_NSB_IJlNSB_IJSD_lllEEESV_EEESL_S1S_NS1I_6fusion15FusionCallbacksIS1M_NS1T_17LinearCombinationISL_fSL_fLNS_15FloatRoundStyleE2EEESK_S1Q_JEEENSA_5SM1004TMEM4LOAD26SM100_TMEM_LOAD_16dp256b4xES13_NS14_INS15_ILi2ELi4ELi3EEES18_NSU_INSB_IJS19_S1O_EEENSB_IJS1O_SD_EEEEEEENSA_17SM75_U32x4_LDSM_NENSA_14SM90_TMA_STOREES27_NSA_17SM90_U32x4_STSM_NENSA_39AutoVectorizingCopyWithAssumedAlignmentILi128EEEEEEvvEEEEvNT_6ParamsE:
[----:B------:R-:W1:Y:S01]  /*0000*/  LDC R1, c[0x0][0x37c] ;  /* 0x0000df00ff017b82 */ /* 0x000e620000000800 */
[----:B------:R-:W2:Y:S01]  /*0010*/  S2R R54, SR_TID.X ;  /* 0x0000000000367919 */ /* 0x000ea20000002100 */
[----:B------:R-:W3:Y:S01]  /*0020*/  LDCU.64 UR8, c[0x0][0x990] ;  /* 0x00013200ff0877ac */ /* 0x000ee20008000a00 */
[----:B-1----:R-:W-:Y:S01]  /*0030*/  VIADD R1, R1, 0xfffffff8 ;  /* 0xfffffff801017836 */ /* 0x002fe20000000000 */
[----:B------:R-:W-:Y:S02]  /*0040*/  PRMT R55, RZ, 0x7610, R55 ;  /* 0x00007610ff377816 */ /* 0x000fe40000000037 */
[----:B------:R-:W-:Y:S01]  /*0050*/  ELECT P3, URZ, PT ;  /* 0x0000000000ff782f */ /* 0x000fe20003860000 */
[----:B---3--:R-:W-:-:S04]  /*0060*/  UISETP.NE.U32.AND UP0, UPT, UR8, URZ, UPT ;  /* 0x000000ff0800728c */ /* 0x008fc8000bf05070 */
[----:B------:R-:W-:Y:S01]  /*0070*/  UISETP.NE.AND.EX UP0, UPT, UR9, URZ, UPT, UP0 ;  /* 0x000000ff0900728c */ /* 0x000fe2000bf05300 */
[----:B--2---:R-:W-:-:S05]  /*0080*/  SHF.R.U32.HI R56, RZ, 0x5, R54 ;  /* 0x00000005ff387819 */ /* 0x004fca0000011636 */
[----:B------:R-:W1:Y:S02]  /*0090*/  SHFL.IDX PT, R0, R56, RZ, 0x1f ;  /* 0x00001fff38007589 */ /* 0x000e6400000e0000 */
[----:B-1----:R-:W-:Y:S01]  /*00a0*/  R2UR UR18, R0 ;  /* 0x00000000001272ca */ /* 0x002fe200000e0000 */
[----:B------:R-:W-:-:S14]  /*00b0*/  BRA.U UP0, `(.L_x_0) ;  /* 0x0000000100307547 */ /* 0x000fdc000b800000 */
[----:B------:R-:W1:Y:S02]  /*00c0*/  LDCU.64 UR4, c[0x0][0x988] ;  /* 0x00013100ff0477ac */ /* 0x000e640008000a00 */
[----:B-1----:R-:W-:-:S04]  /*00d0*/  UISETP.NE.U32.AND UP0, UPT, UR4, URZ, UPT ;  /* 0x000000ff0400728c */ /* 0x002fc8000bf05070 */
[----:B------:R-:W-:-:S09]  /*00e0*/  UISETP.NE.AND.EX UP0, UPT, UR5, URZ, UPT, UP0 ;  /* 0x000000ff0500728c */ /* 0x000fd2000bf05300 */
[----:B------:R-:W-:Y:S05]  /*00f0*/  BRA.U !UP0, `(.L_x_1) ;  /* 0x0000000108147547 */ /* 0x000fea000b800000 */
[----:B------:R-:W1:Y:S01]  /*0100*/  LDC.64 R2, c[0x0][0x988] ;  /* 0x00026200ff027b82 */ /* 0x000e620000000a00 */
[----:B------:R-:W1:Y:S02]  /*0110*/  LDCU.64 UR4, c[0x0][0x358] ;  /* 0x00006b00ff0477ac */ /* 0x000e640008000a00 */
[----:B-1----:R1:W5:Y:S01]  /*0120*/  LDG.E R27, desc[UR4][R2.64] ;  /* 0x00000004021b7981 */ /* 0x002362000c1e1900 */
[----:B------:R-:W-:Y:S01]  /*0130*/  HFMA2 R55, -RZ, RZ, 0, 5.9604644775390625e-08 ;  /* 0x00000001ff377431 */ /* 0x000fe200000001ff */
[----:B------:R-:W-:Y:S05]  /*0140*/  BRA `(.L_x_0) ;  /* 0x00000000000c7947 */ /* 0x000fea0003800000 */
.L_x_1:
[----:B------:R-:W1:Y:S01]  /*0150*/  LDCU UR4, c[0x0][0x980] ;  /* 0x00013000ff0477ac */ /* 0x000e620008000800 */
[----:B------:R-:W-:Y:S01]  /*0160*/  HFMA2 R55, -RZ, RZ, 0, 5.9604644775390625e-08 ;  /* 0x00000001ff377431 */ /* 0x000fe200000001ff */
[----:B-1----:R-:W-:-:S07]  /*0170*/  MOV R27, UR4 ;  /* 0x00000004001b7c02 */ /* 0x002fce0008000f00 */
.L_x_0:
[----:B------:R-:W2:Y:S02]  /*0180*/  LDCU.64 UR4, c[0x0][0x9b0] ;  /* 0x00013600ff0477ac */ /* 0x000ea40008000a00 */
[----:B--2---:R-:W-:-:S04]  /*0190*/  UISETP.NE.U32.AND UP0, UPT, UR4, URZ, UPT ;  /* 0x000000ff0400728c */ /* 0x004fc8000bf05070 */
[----:B------:R-:W-:-:S09]  /*01a0*/  UISETP.NE.AND.EX UP0, UPT, UR5, URZ, UPT, UP0 ;  /* 0x000000ff0500728c */ /* 0x000fd2000bf05300 */
[----:B------:R-:W-:Y:S05]  /*01b0*/  BRA.U UP0, `(.L_x_2) ;  /* 0x0000000100287547 */ /* 0x000fea000b800000 */
[----:B------:R-:W2:Y:S02]  /*01c0*/  LDCU.64 UR4, c[0x0][0x9a8] ;  /* 0x00013500ff0477ac */ /* 0x000ea40008000a00 */
[----:B--2---:R-:W-:-:S04]  /*01d0*/  UISETP.NE.U32.AND UP0, UPT, UR4, URZ, UPT ;  /* 0x000000ff0400728c */ /* 0x004fc8000bf05070 */
[----:B------:R-:W-:-:S09]  /*01e0*/  UISETP.NE.AND.EX UP0, UPT, UR5, URZ, UPT, UP0 ;  /* 0x000000ff0500728c */ /* 0x000fd2000bf05300 */
[----:B------:R-:W-:Y:S05]  /*01f0*/  BRA.U !UP0, `(.L_x_3) ;  /* 0x0000000108107547 */ /* 0x000fea000b800000 */
[----:B------:R-:W2:Y:S01]  /*0200*/  LDC.64 R24, c[0x0][0x9a8] ;  /* 0x00026a00ff187b82 */ /* 0x000ea20000000a00 */
[----:B------:R-:W2:Y:S02]  /*0210*/  LDCU.64 UR4, c[0x0][0x358] ;  /* 0x00006b00ff0477ac */ /* 0x000ea40008000a00 */
[----:B--2---:R2:W5:Y:S01]  /*0220*/  LDG.E R24, desc[UR4][R24.64] ;  /* 0x0000000418187981 */ /* 0x004562000c1e1900 */
[----:B------:R-:W-:Y:S05]  /*0230*/  BRA `(.L_x_2) ;  /* 0x0000000000087947 */ /* 0x000fea0003800000 */
.L_x_3:
[----:B------:R-:W2:Y:S02]  /*0240*/  LDCU UR4, c[0x0][0x9a0] ;  /* 0x00013400ff0477ac */ /* 0x000ea40008000800 */
[----:B--2---:R-:W-:Y:S02]  /*0250*/  MOV R24, UR4 ;  /* 0x0000000400187c02 */ /* 0x004fe40008000f00 */
.L_x_2:
[----:B------:R-:W-:Y:S01]  /*0260*/  IMAD.U32 R0, RZ, RZ, UR18 ;  /* 0x00000012ff007e24 */ /* 0x000fe2000f8e00ff */
[----:B------:R-:W-:Y:S04]  /*0270*/  BSSY.RECONVERGENT B0, `(.L_x_4) ;  /* 0x000000c000007945 */ /* 0x000fe80003800200 */
[C---:B------:R-:W-:Y:S02]  /*0280*/  ISETP.NE.OR P1, PT, R0.reuse, 0x1, !P3 ;  /* 0x000000010000780c */ /* 0x040fe40005f25670 */
[----:B------:R-:W-:-:S11]  /*0290*/  ISETP.NE.OR P0, PT, R0, 0x3, !P3 ;  /* 0x000000030000780c */ /* 0x000fd60005f05670 */
[----:B------:R-:W-:Y:S05]  /*02a0*/  @P1 BRA `(.L_x_5) ;  /* 0x0000000000201947 */ /* 0x000fea0003800000 */
[----:B------:R-:W3:Y:S02]  /*02b0*/  LDCU.64 UR4, c[0x0][0x348] ;  /* 0x00006900ff0477ac */ /* 0x000ee40008000a00 */
[----:B---3--:R-:W-:Y:S02]  /*02c0*/  UIADD3 UR6, UP1, UPT, UR4, 0x80, URZ ;  /* 0x0000008004067890 */ /* 0x008fe4000ff3e0ff */
[----:B------:R-:W-:Y:S02]  /*02d0*/  UIADD3 UR4, UP0, UPT, UR4, 0x180, URZ ;  /* 0x0000018004047890 */ /* 0x000fe4000ff1e0ff */
[----:B------:R-:W-:Y:S02]  /*02e0*/  UIADD3.X UR7, UPT, UPT, URZ, UR5, URZ, UP1, !UPT ;  /* 0x00000005ff077290 */ /* 0x000fe40008ffe4ff */
[----:B------:R-:W-:-:S07]  /*02f0*/  UIADD3.X UR5, UPT, UPT, URZ, UR5, URZ, UP0, !UPT ;  /* 0x00000005ff057290 */ /* 0x000fce00087fe4ff */
[----:B------:R3:W-:Y:S02]  /*0300*/  UTMACCTL.PF [UR6] ;  /* 0x00000000060079b9 */ /* 0x0007e40008040000 */
[----:B------:R3:W-:Y:S02]  /*0310*/  UTMACCTL.PF [UR4] ;  /* 0x00000000040079b9 */ /* 0x0007e40008040000 */
[----:B---3--:R-:W-:Y:S01]  /*0320*/  NOP ;  /* 0x0000000000007918 */ /* 0x008fe20000000000 */
.L_x_5:
[----:B------:R-:W-:Y:S05]  /*0330*/  BSYNC.RECONVERGENT B0 ;  /* 0x0000000000007941 */ /* 0x000fea0003800200 */
.L_x_4:
[----:B------:R-:W-:Y:S04]  /*0340*/  BSSY.RECONVERGENT B0, `(.L_x_6) ;  /* 0x000000a000007945 */ /* 0x000fe80003800200 */
        /* <DEDUP_REMOVED lines=9> */
.L_x_7:
[----:B------:R-:W-:Y:S05]  /*03e0*/  BSYNC.RECONVERGENT B0 ;  /* 0x0000000000007941 */ /* 0x000fea0003800200 */
.L_x_6:
[----:B------:R-:W3:Y:S01]  /*03f0*/  LDCU.64 UR4, c[0x0][0x988] ;  /* 0x00013100ff0477ac */ /* 0x000ee20008000a00 */
[----:B------:R-:W-:Y:S02]  /*0400*/  UISETP.EQ.U32.AND UP2, UPT, UR8, URZ, UPT ;  /* 0x000000ff0800728c */ /* 0x000fe4000bf42070 */
[----:B------:R-:W-:Y:S02]  /*0410*/  UPLOP3.LUT UP3, UPT, UPT, UPT, UPT, 0x80, 0x8 ;  /* 0x000000000008789c */ /* 0x000fe40003f6f070 */
[----:B---3--:R-:W-:-:S04]  /*0420*/  UISETP.NE.U32.AND UP0, UPT, UR4, URZ, UPT ;  /* 0x000000ff0400728c */ /* 0x008fc8000bf05070 */
[----:B------:R-:W-:-:S04]  /*0430*/  UISETP.NE.AND.EX UP1, UPT, UR5, URZ, UPT, UP0 ;  /* 0x000000ff0500728c */ /* 0x000fc8000bf25300 */
[----:B------:R-:W-:-:S04]  /*0440*/  UISETP.EQ.OR.EX UP4, UPT, UR9, URZ, !UP1, UP2 ;  /* 0x000000ff0900728c */ /* 0x000fc8000cf82720 */
[----:B------:R-:W-:-:S06]  /*0450*/  UP2UR UR4, UPR, URZ, 0x10 ;  /* 0x00000010ff047883 */ /* 0x000fcc0008000000 */
[----:B------:R-:W-:Y:S01]  /*0460*/  MOV R59, UR4 ;  /* 0x00000004003b7c02 */ /* 0x000fe20008000f00 */
[----:B------:R-:W-:Y:S06]  /*0470*/  BRA.U !UP4, `(.L_x_8) ;  /* 0x000000010c207547 */ /* 0x000fec000b800000 */
[----:B------:R-:W-:Y:S01]  /*0480*/  UISETP.NE.U32.AND UP2, UPT, UR8, URZ, UPT ;  /* 0x000000ff0800728c */ /* 0x000fe2000bf45070 */
[----:B-----5:R-:W-:Y:S01]  /*0490*/  FSETP.NEU.AND P0, PT, R27, RZ, PT ;  /* 0x000000ff1b00720b */ /* 0x020fe20003f0d000 */
[----:B------:R-:W-:Y:S02]  /*04a0*/  USEL UR4, URZ, 0xffffffff, UP1 ;  /* 0xffffffffff047887 */ /* 0x000fe40008800000 */
[----:B------:R-:W-:-:S10]  /*04b0*/  UISETP.NE.AND.EX UP2, UPT, UR9, URZ, UPT, UP2 ;  /* 0x000000ff0900728c */ /* 0x000fd4000bf45320 */
[----:B------:R-:W-:Y:S01]  /*04c0*/  VOTEU.ANY UP0, P0 ;  /* 0x0000000000ff7886 */ /* 0x000fe20000000100 */
[----:B------:R-:W-:-:S04]  /*04d0*/  @!UP2 USEL UR4, URZ, 0xffffffff, UP0 ;  /* 0xffffffffff04a887 */ /* 0x000fc80008000000 */
[----:B------:R-:W-:-:S04]  /*04e0*/  ULOP3.LUT UR4, UR4, 0x1, URZ, 0xc0, !UPT ;  /* 0x0000000104047892 */ /* 0x000fc8000f8ec0ff */
[----:B------:R-:W-:-:S11]  /*04f0*/  UISETP.NE.U32.AND UP3, UPT, UR4, 0x1, UPT ;  /* 0x000000010400788c */ /* 0x000fd6000bf65070 */
.L_x_8:
[----:B-1----:R-:W1:Y:S01]  /*0500*/  SHFL.IDX PT, R2, R56, RZ, 0x1f ;  /* 0x00001fff38027589 */ /* 0x002e6200000e0000 */
[----:B------:R-:W-:-:S04]  /*0510*/  UISETP.NE.AND UP0, UPT, UR18, 0x2, UPT ;  /* 0x000000021200788c */ /* 0x000fc8000bf05270 */
[----:B------:R-:W-:Y:S01]  /*0520*/  USEL UR55, URZ, 0x1, UP0 ;  /* 0x00000001ff377887 */ /* 0x000fe20008000000 */
[----:B-1----:R-:W-:-:S13]  /*0530*/  ISETP.NE.AND P0, PT, R2, RZ, PT ;  /* 0x000000ff0200720c */ /* 0x002fda0003f05270 */
[----:B------:R-:W-:Y:S05]  /*0540*/  @P0 BRA `(.L_x_9) ;  /* 0x0000000000680947 */ /* 0x000fea0003800000 */
[----:B------:R-:W1:Y:S01]  /*0550*/  S2UR UR4, SR_CgaCtaId ;  /* 0x00000000000479c3 */ /* 0x000e620000008800 */
[----:B------:R-:W-:Y:S01]  /*0560*/  UMOV UR5, 0x400 ;  /* 0x0000040000057882 */ /* 0x000fe20000000000 */
[----:B------:R-:W-:Y:S01]  /*0570*/  UMOV UR6, 0x1 ;  /* 0x0000000100067882 */ /* 0x000fe20000000000 */
[----:B------:R-:W-:Y:S01]  /*0580*/  ELECT P0, URZ, PT ;  /* 0x0000000000ff782f */ /* 0x000fe20003800000 */
[----:B------:R-:W-:-:S04]  /*0590*/  UIADD3 UR6, UPT, UPT, -UR6, 0x100000, URZ ;  /* 0x0010000006067890 */ /* 0x000fc8000fffe1ff */
[----:B------:R-:W-:Y:S02]  /*05a0*/  USHF.L.U32 UR7, UR6, 0xb, URZ ;  /* 0x0000000b06077899 */ /* 0x000fe400080006ff */
[----:B------:R-:W-:Y:S02]  /*05b0*/  USHF.L.U32 UR6, UR6, 0x1, URZ ;  /* 0x0000000106067899 */ /* 0x000fe400080006ff */
[----:B-1----:R-:W-:Y:S01]  /*05c0*/  ULEA UR4, UR4, UR5, 0x18 ;  /* 0x0000000504047291 */ /* 0x002fe2000f8ec0ff */
[----:B------:R-:W1:Y:S11]  /*05d0*/  FENCE.VIEW.ASYNC.S ;  /* 0x00000000000073c6 */ /* 0x000e760000000000 */
[----:B-1----:R1:W3:Y:S01]  /*05e0*/  SYNCS.EXCH.64 URZ, [UR4], UR6 ;  /* 0x0000000604ff75b2 */ /* 0x0022e20008000100 */
[----:B------:R1:W4:Y:S01]  /*05f0*/  SYNCS.EXCH.64 URZ, [UR4+0x40], UR6 ;  /* 0x0000400604ff75b2 */ /* 0x0003220008000100 */
[----:B------:R1:W1:Y:S01]  /*0600*/  SYNCS.EXCH.64 URZ, [UR4+0x8], UR6 ;  /* 0x0000080604ff75b2 */ /* 0x0002620008000100 */
        /* <DEDUP_REMOVED lines=13> */
[----:B------:R-:W-:Y:S01]  /*06e0*/  NOP ;  /* 0x0000000000007918 */ /* 0x000fe20000000000 */
.L_x_9:
[----:B------:R-:W2:Y:S01]  /*06f0*/  SHFL.IDX PT, R2, R56, RZ, 0x1f ;  /* 0x00001fff38027589 */ /* 0x000ea200000e0000 */
[----:B------:R-:W-:Y:S01]  /*0700*/  NOP ;  /* 0x0000000000007918 */ /* 0x000fe20000000000 */
[----:B--2---:R-:W-:-:S13]  /*0710*/  ISETP.NE.AND P0, PT, R2, 0x1, PT ;  /* 0x000000010200780c */ /* 0x004fda0003f05270 */
[----:B------:R-:W-:Y:S05]  /*0720*/  @P0 BRA `(.L_x_10) ;  /* 0x0000000000580947 */ /* 0x000fea0003800000 */
[----:B-1----:R-:W1:Y:S01]  /*0730*/  S2UR UR4, SR_CgaCtaId ;  /* 0x00000000000479c3 */ /* 0x002e620000008800 */
[----:B------:R-:W-:Y:S01]  /*0740*/  UMOV UR5, 0x400 ;  /* 0x0000040000057882 */ /* 0x000fe20000000000 */
[----:B------:R-:W-:Y:S01]  /*0750*/  UMOV UR8, 0x20 ;  /* 0x0000002000087882 */ /* 0x000fe20000000000 */
[----:B------:R-:W-:Y:S01]  /*0760*/  UMOV UR6, 0x80 ;  /* 0x0000008000067882 */ /* 0x000fe20000000000 */
[----:B------:R-:W-:-:S04]  /*0770*/  UIADD3 UR8, UPT, UPT, -UR8, 0x100000, URZ ;  /* 0x0010000008087890 */ /* 0x000fc8000fffe1ff */
[----:B------:R-:W-:Y:S02]  /*0780*/  USHF.L.U32 UR9, UR8, 0xb, URZ ;  /* 0x0000000b08097899 */ /* 0x000fe400080006ff */
[----:B------:R-:W-:Y:S02]  /*0790*/  USHF.L.U32 UR8, UR8, 0x1, URZ ;  /* 0x0000000108087899 */ /* 0x000fe400080006ff */
[----:B------:R-:W-:-:S04]  /*07a0*/  UIADD3 UR6, UPT, UPT, -UR6, 0x100000, URZ ;  /* 0x0010000006067890 */ /* 0x000fc8000fffe1ff */
[----:B------:R-:W-:Y:S02]  /*07b0*/  USHF.L.U32 UR7, UR6, 0xb, URZ ;  /* 0x0000000b06077899 */ /* 0x000fe400080006ff */
[----:B------:R-:W-:Y:S01]  /*07c0*/  USHF.L.U32 UR6, UR6, 0x1, URZ ;  /* 0x0000000106067899 */ /* 0x000fe200080006ff */
[----:B------:R-:W-:Y:S01]  /*07d0*/  ELECT P0, URZ, PT ;  /* 0x0000000000ff782f */ /* 0x000fe20003800000 */
[----:B-1----:R-:W-:Y:S01]  /*07e0*/  ULEA UR4, UR4, UR5, 0x18 ;  /* 0x0000000504047291 */ /* 0x002fe2000f8ec0ff */
[----:B------:R-:W1:Y:S11]  /*07f0*/  FENCE.VIEW.ASYNC.S ;  /* 0x00000000000073c6 */ /* 0x000e760000000000 */
[----:B-1----:R2:W1:Y:S01]  /*0800*/  SYNCS.EXCH.64 URZ, [UR4+0x80], UR8 ;  /* 0x0000800804ff75b2 */ /* 0x0024620008000100 */
[----:B------:R2:W1:Y:S01]  /*0810*/  SYNCS.EXCH.64 URZ, [UR4+0xa0], UR6 ;  /* 0x0000a00604ff75b2 */ /* 0x0004620008000100 */
[----:B------:R2:W1:Y:S01]  /*0820*/  SYNCS.EXCH.64 URZ, [UR4+0x88], UR8 ;  /* 0x0000880804ff75b2 */ /* 0x0004620008000100 */
[----:B------:R2:W1:Y:S01]  /*0830*/  SYNCS.EXCH.64 URZ, [UR4+0xa8], UR6 ;  /* 0x0000a80604ff75b2 */ /* 0x0004620008000100 */
[----:B------:R2:W1:Y:S01]  /*0840*/  SYNCS.EXCH.64 URZ, [UR4+0x90], UR8 ;  /* 0x0000900804ff75b2 */ /* 0x0004620008000100 */
[----:B------:R2:W1:Y:S01]  /*0850*/  SYNCS.EXCH.64 URZ, [UR4+0xb0], UR6 ;  /* 0x0000b00604ff75b2 */ /* 0x0004620008000100 */
[----:B------:R2:W1:Y:S01]  /*0860*/  SYNCS.EXCH.64 URZ, [UR4+0x98], UR8 ;  /* 0x0000980804ff75b2 */ /* 0x0004620008000100 */
[----:B------:R2:W1:Y:S02]  /*0870*/  SYNCS.EXCH.64 URZ, [UR4+0xb8], UR6 ;  /* 0x0000b80604ff75b2 */ /* 0x0004640008000100 */
[----:B--2---:R-:W-:Y:S01]  /*0880*/  NOP ;  /* 0x0000000000007918 */ /* 0x004fe20000000000 */
.L_x_10:
[----:B------:R-:W2:Y:S01]  /*0890*/  SHFL.IDX PT, R2, R56, RZ, 0x1f ;  /* 0x00001fff38027589 */ /* 0x000ea200000e0000 */
[----:B------:R-:W-:Y:S01]  /*08a0*/  NOP ;  /* 0x0000000000007918 */ /* 0x000fe20000000000 */
[----:B--2---:R-:W-:-:S13]  /*08b0*/  ISETP.NE.AND P0, PT, R2, 0x3, PT ;  /* 0x000000030200780c */ /* 0x004fda0003f05270 */
[----:B------:R-:W-:Y:S05]  /*08c0*/  @P0 BRA `(.L_x_11) ;  /* 0x0000000000300947 */ /* 0x000fea0003800000 */
[----:B-1----:R-:W1:Y:S01]  /*08d0*/  S2UR UR4, SR_CgaCtaId ;  /* 0x00000000000479c3 */ /* 0x002e620000008800 */
[----:B------:R-:W-:Y:S01]  /*08e0*/  UMOV UR6, 0x400 ;  /* 0x0000040000067882 */ /* 0x000fe20000000000 */
[----:B------:R-:W-:Y:S01]  /*08f0*/  UMOV UR5, 0x20 ;  /* 0x0000002000057882 */ /* 0x000fe20000000000 */
[----:B------:R-:W-:Y:S01]  /*0900*/  ELECT P0, URZ, PT ;  /* 0x0000000000ff782f */ /* 0x000fe20003800000 */
[----:B-1----:R-:W-:Y:S02]  /*0910*/  ULEA UR6, UR4, UR6, 0x18 ;  /* 0x0000000604067291 */ /* 0x002fe4000f8ec0ff */
[----:B------:R-:W-:-:S04]  /*0920*/  UIADD3 UR4, UPT, UPT, -UR5, 0x100000, URZ ;  /* 0x0010000005047890 */ /* 0x000fc8000fffe1ff */
[----:B------:R-:W-:Y:S02]  /*0930*/  USHF.L.U32 UR5, UR4, 0xb, URZ ;  /* 0x0000000b04057899 */ /* 0x000fe400080006ff */
[----:B------:R-:W-:Y:S01]  /*0940*/  USHF.L.U32 UR4, UR4, 0x1, URZ ;  /* 0x0000000104047899 */ /* 0x000fe200080006ff */
[----:B------:R-:W1:Y:S11]  /*0950*/  FENCE.VIEW.ASYNC.S ;  /* 0x00000000000073c6 */ /* 0x000e760000000000 */
[----:B-1----:R2:W1:Y:S01]  /*0960*/  SYNCS.EXCH.64 URZ, [UR6+0xc0], UR4 ;  /* 0x0000c00406ff75b2 */ /* 0x0024620008000100 */
[----:B------:R2:W1:Y:S02]  /*0970*/  SYNCS.EXCH.64 URZ, [UR6+0xc8], UR4 ;  /* 0x0000c80406ff75b2 */ /* 0x0004640008000100 */
[----:B--2---:R-:W-:Y:S01]  /*0980*/  NOP ;  /* 0x0000000000007918 */ /* 0x004fe20000000000 */
.L_x_11:
[----:B------:R-:W2:Y:S01]  /*0990*/  SHFL.IDX PT, R2, R56, RZ, 0x1f ;  /* 0x00001fff38027589 */ /* 0x000ea200000e0000 */
[----:B------:R-:W-:Y:S01]  /*09a0*/  NOP ;  /* 0x0000000000007918 */ /* 0x000fe20000000000 */
[----:B--2---:R-:W-:-:S13]  /*09b0*/  ISETP.NE.AND P0, PT, R2, 0x4, PT ;  /* 0x000000040200780c */ /* 0x004fda0003f05270 */
[----:B------:R-:W-:Y:S05]  /*09c0*/  @P0 BRA `(.L_x_12) ;  /* 0x0000000000440947 */ /* 0x000fea0003800000 */
[----:B-1----:R-:W1:Y:S01]  /*09d0*/  S2UR UR6, SR_CgaCtaId ;  /* 0x00000000000679c3 */ /* 0x002e620000008800 */
[----:B------:R-:W-:Y:S01]  /*09e0*/  UMOV UR4, 0x100 ;  /* 0x0000010000047882 */ /* 0x000fe20000000000 */
[----:B------:R-:W-:Y:S01]  /*09f0*/  UMOV UR5, 0x400 ;  /* 0x0000040000057882 */ /* 0x000fe20000000000 */
[----:B------:R-:W-:Y:S01]  /*0a00*/  USEL UR4, UR4, 0xe0, UP3 ;  /* 0x000000e004047887 */ /* 0x000fe20009800000 */
[----:B------:R-:W-:Y:S01]  /*0a10*/  UMOV UR8, 0x1 ;  /* 0x0000000100087882 */ /* 0x000fe20000000000 */
[----:B------:R-:W-:Y:S01]  /*0a20*/  ELECT P0, URZ, PT ;  /* 0x0000000000ff782f */ /* 0x000fe20003800000 */
[----:B------:R-:W-:-:S04]  /*0a30*/  UIADD3 UR8, UPT, UPT, -UR8, 0x100000, URZ ;  /* 0x0010000008087890 */ /* 0x000fc8000fffe1ff */
[----:B------:R-:W-:Y:S02]  /*0a40*/  USHF.L.U32 UR9, UR8, 0xb, URZ ;  /* 0x0000000b08097899 */ /* 0x000fe400080006ff */
[----:B------:R-:W-:Y:S02]  /*0a50*/  USHF.L.U32 UR8, UR8, 0x1, URZ ;  /* 0x0000000108087899 */ /* 0x000fe400080006ff */
[----:B-1----:R-:W-:Y:S02]  /*0a60*/  ULEA UR6, UR6, UR5, 0x18 ;  /* 0x0000000506067291 */ /* 0x002fe4000f8ec0ff */
[----:B------:R-:W-:-:S04]  /*0a70*/  UIADD3 UR4, UPT, UPT, -UR4, 0x100000, URZ ;  /* 0x0010000004047890 */ /* 0x000fc8000fffe1ff */
[----:B------:R-:W-:Y:S02]  /*0a80*/  USHF.L.U32 UR5, UR4, 0xb, URZ ;  /* 0x0000000b04057899 */ /* 0x000fe400080006ff */
[----:B------:R-:W-:Y:S01]  /*0a90*/  USHF.L.U32 UR4, UR4, 0x1, URZ ;  /* 0x0000000104047899 */ /* 0x000fe200080006ff */
[----:B------:R-:W1:Y:S03]  /*0aa0*/  FENCE.VIEW.ASYNC.S ;  /* 0x00000000000073c6 */ /* 0x000e660000000000 */
[----:B-1----:R2:W1:Y:S08]  /*0ab0*/  SYNCS.EXCH.64 URZ, [UR6+0xd0], UR8 ;  /* 0x0000d00806ff75b2 */ /* 0x0024700008000100 */
[----:B------:R2:W1:Y:S02]  /*0ac0*/  SYNCS.EXCH.64 URZ, [UR6+0xd8], UR4 ;  /* 0x0000d80406ff75b2 */ /* 0x0004640008000100 */
[----:B--2---:R-:W-:Y:S01]  /*0ad0*/  NOP ;  /* 0x0000000000007918 */ /* 0x004fe20000000000 */
.L_x_12:
[----:B------:R-:W2:Y:S01]  /*0ae0*/  SHFL.IDX PT, R2, R56, RZ, 0x1f ;  /* 0x00001fff38027589 */ /* 0x000ea200000e0000 */
[----:B------:R-:W1:Y:S01]  /*0af0*/  S2UR UR28, SR_CTAID.X ;  /* 0x00000000001c79c3 */ /* 0x000e620000002500 */
[----:B------:R-:W-:-:S07]  /*0b00*/  NOP ;  /* 0x0000000000007918 */ /* 0x000fce0000000000 */
[----:B------:R-:W1:Y:S01]  /*0b10*/  S2UR UR21, SR_CTAID.Y ;  /* 0x00000000001579c3 */ /* 0x000e620000002600 */
[----:B--2---:R-:W-:-:S13]  /*0b20*/  ISETP.NE.AND P0, PT, R2, 0x5, PT ;  /* 0x000000050200780c */ /* 0x004fda0003f05270 */
[----:B-1----:R-:W-:Y:S05]  /*0b30*/  @P0 BRA `(.L_x_13) ;  /* 0x0000000000480947 */ /* 0x002fea0003800000 */
[----:B------:R-:W1:Y:S01]  /*0b40*/  S2UR UR4, SR_CgaCtaId ;  /* 0x00000000000479c3 */ /* 0x000e620000008800 */
        /* <DEDUP_REMOVED lines=12> */
[----:B-1----:R1:W2:Y:S01]  /*0c10*/  SYNCS.EXCH.64 URZ, [UR4+0xe0], UR8 ;  /* 0x0000e00804ff75b2 */ /* 0x0022a20008000100 */
[----:B------:R1:W1:Y:S01]  /*0c20*/  SYNCS.EXCH.64 URZ, [UR4+0xf0], UR6 ;  /* 0x0000f00604ff75b2 */ /* 0x0002620008000100 */
[----:B------:R1:W1:Y:S01]  /*0c30*/  SYNCS.EXCH.64 URZ, [UR4+0xe8], UR8 ;  /* 0x0000e80804ff75b2 */ /* 0x0002620008000100 */
[----:B------:R1:W1:Y:S01]  /*0c40*/  SYNCS.EXCH.64 URZ, [UR4+0xf8], UR6 ;  /* 0x0000f80604ff75b2 */ /* 0x0002620008000100 */
[----:B------:R-:W-:Y:S01]  /*0c50*/  NOP ;  /* 0x0000000000007918 */ /* 0x000fe20000000000 */
.L_x_13:
[----:B------:R-:W-:-:S05]  /*0c60*/  CS2R.32 R49, SR_CgaSize ;  /* 0x0000000000317805 */ /* 0x000fca0000008a00 */
[----:B------:R-:W-:-:S05]  /*0c70*/  IMAD R49, R49, -0xa0, RZ ;  /* 0xffffff6031317824 */ /* 0x000fca00078e02ff */
[----:B------:R-:W-:-:S14]  /*0c80*/  R2UR UR5, R49 ;  /* 0x00000000310572ca */ /* 0x000fdc00000e0000 */
[----:B------:R-:W3:Y:S01]  /*0c90*/  LDCU UR5, c[0x0][UR5+0x2b0] ;  /* 0x00005600050577ac */ /* 0x000ee20008000800 */
[----:B------:R-:W-:Y:S02]  /*0ca0*/  I2FP.F32.U32 R49, UR28 ;  /* 0x0000001c00317c45 */ /* 0x000fe40008201000 */
[----:B------:R-:W-:-:S05]  /*0cb0*/  CS2R.32 R3, SR_CgaSize ;  /* 0x0000000000037805 */ /* 0x000fca0000008a00 */
[----:B------:R-:W-:-:S06]  /*0cc0*/  IMAD R3, R3, -0xa0, RZ ;  /* 0xffffff6003037824 */ /* 0x000fcc00078e02ff */
[----:B------:R-:W4:Y:S01]  /*0cd0*/  LDC R3, c[0x0][R3+0x2a0] ;  /* 0x0000a80003037b82 */ /* 0x000f220000000800 */
[----:B------:R-:W-:Y:S02]  /*0ce0*/  I2FP.F32.U32 R48, UR21 ;  /* 0x0000001500307c45 */ /* 0x000fe40008201000 */
[----:B------:R-:W-:-:S05]  /*0cf0*/  CS2R.32 R2, SR_CgaSize ;  /* 0x0000000000027805 */ /* 0x000fca0000008a00 */
[----:B------:R-:W-:-:S05]  /*0d00*/  IMAD R2, R2, -0xa0, RZ ;  /* 0xffffff6002027824 */ /* 0x000fca00078e02ff */
[----:B-1----:R-:W-:-:S14]  /*0d10*/  R2UR UR4, R2 ;  /* 0x00000000020472ca */ /* 0x002fdc00000e0000 */
[----:B------:R-:W1:Y:S01]  /*0d20*/  LDCU UR4, c[0x0][UR4+0x2b4] ;  /* 0x00005680040477ac */ /* 0x000e620008000800 */
[----:B------:R-:W-:Y:S01]  /*0d30*/  NOP ;  /* 0x0000000000007918 */ /* 0x000fe20000000000 */
[----:B------:R-:W2:Y:S01]  /*0d40*/  LDCU UR19, c[0x0][0xc24] ;  /* 0x00018480ff1377ac */ /* 0x000ea20008000800 */
[----:B------:R-:W-:-:S05]  /*0d50*/  CS2R.32 R2, SR_CgaSize ;  /* 0x0000000000027805 */ /* 0x000fca0000008a00 */
[----:B------:R-:W-:-:S06]  /*0d60*/  IMAD R2, R2, -0xa0, RZ ;  /* 0xffffff6002027824 */ /* 0x000fcc00078e02ff */
[----:B------:R-:W4:Y:S01]  /*0d70*/  LDC R2, c[0x0][R2+0x2a4] ;  /* 0x0000a90002027b82 */ /* 0x000f220000000800 */
[----:B---3--:R-:W-:-:S07]  /*0d80*/  FMUL R49, R49, UR5 ;  /* 0x0000000531317c20 */ /* 0x008fce0008400000 */
[----:B------:R-:W3:Y:S01]  /*0d90*/  S2UR UR50, SR_CTAID.Z ;  /* 0x00000000003279c3 */ /* 0x000ee20000002700 */
[----:B-1----:R-:W-:Y:S01]  /*0da0*/  FMUL R48, R48, UR4 ;  /* 0x0000000430307c20 */ /* 0x002fe20008400000 */
[----:B------:R-:W1:Y:S01]  /*0db0*/  F2I.U32.TRUNC.NTZ R49, R49 ;  /* 0x0000003100317305 */ /* 0x000e62000020f000 */
[----:B--2---:R-:W-:-:S07]  /*0dc0*/  UISETP.GE.AND UP0, UPT, UR19, 0x1, UPT ;  /* 0x000000011300788c */ /* 0x004fce000bf06270 */
[----:B------:R-:W2:Y:S01]  /*0dd0*/  F2I.U32.TRUNC.NTZ R48, R48 ;  /* 0x0000003000307305 */ /* 0x000ea2000020f000 */
[----:B-1----:R-:W-:-:S05]  /*0de0*/  IADD3 R49, PT, PT, -R49, RZ, RZ ;  /* 0x000000ff31317210 */ /* 0x002fca0007ffe1ff */
[----:B----4-:R-:W-:Y:S01]  /*0df0*/  IMAD R49, R3, R49, UR28 ;  /* 0x0000001c03317e24 */ /* 0x010fe2000f8e0231 */
[----:B--2---:R-:W-:-:S05]  /*0e00*/  IADD3 R48, PT, PT, -R48, RZ, RZ ;  /* 0x000000ff30307210 */ /* 0x004fca0007ffe1ff */
[----:B------:R-:W-:Y:S01]  /*0e10*/  IMAD R48, R2, R48, UR21 ;  /* 0x0000001502307e24 */ /* 0x000fe2000f8e0230 */
[----:B------:R-:W-:Y:S06]  /*0e20*/  BAR.SYNC.DEFER_BLOCKING 0x0 ;  /* 0x0000000000007b1d */ /* 0x000fec0000010000 */
[----:B---3--:R-:W-:Y:S05]  /*0e30*/  BRA.U !UP0, `(.L_x_14) ;  /* 0x0000000108d47547 */ /* 0x008fea000b800000 */
[----:B------:R-:W1:Y:S01]  /*0e40*/  LDCU.128 UR24, c[0x0][0xc10] ;  /* 0x00018200ff1877ac */ /* 0x000e620008000c00 */
[----:B------:R-:W2:Y:S01]  /*0e50*/  LDCU UR6, c[0x0][0x370] ;  /* 0x00006e00ff0677ac */ /* 0x000ea20008000800 */
[----:B------:R-:W3:Y:S01]  /*0e60*/  LDCU UR4, c[0x0][0x374] ;  /* 0x00006e80ff0477ac */ /* 0x000ee20008000800 */
[----:B------:R-:W4:Y:S01]  /*0e70*/  LDCU UR20, c[0x0][0xc0c] ;  /* 0x00018180ff1477ac */ /* 0x000f220008000800 */
[----:B------:R-:W4:Y:S01]  /*0e80*/  LDCU UR5, c[0x0][0xc20] ;  /* 0x00018400ff0577ac */ /* 0x000f220008000800 */
[----:B------:R-:W4:Y:S01]  /*0e90*/  LDCU.64 UR16, c[0x0][0xc28] ;  /* 0x00018500ff1077ac */ /* 0x000f220008000a00 */
[----:B-1----:R-:W-:Y:S02]  /*0ea0*/  UISETP.NE.AND UP0, UPT, UR26, 0x1, UPT ;  /* 0x000000011a00788c */ /* 0x002fe4000bf05270 */
[----:B---3--:R-:W-:Y:S02]  /*0eb0*/  UIMAD.WIDE.U32 UR8, UR4, UR27, URZ ;  /* 0x0000001b040872a5 */ /* 0x008fe4000f8e00ff */
[----:B--2---:R-:W-:-:S02]  /*0ec0*/  UIMAD.WIDE.U32 UR10, UR6, UR24, URZ ;  /* 0x00000018060a72a5 */ /* 0x004fc4000f8e00ff */
[----:B----4-:R-:W-:Y:S02]  /*0ed0*/  UISETP.NE.AND UP2, UPT, UR20, 0x1, UPT ;  /* 0x000000011400788c */ /* 0x010fe4000bf45270 */
[----:B------:R-:W-:Y:S01]  /*0ee0*/  UISETP.NE.AND UP4, UPT, UR19, 0x1, UPT ;  /* 0x000000011300788c */ /* 0x000fe2000bf85270 */
[----:B------:R-:W-:Y:S02]  /*0ef0*/  UMOV UR8, UR9 ;  /* 0x0000000900087c82 */ /* 0x000fe40008000000 */
[----:B------:R-:W-:Y:S01]  /*0f00*/  UMOV UR10, UR11 ;  /* 0x0000000b000a7c82 */ /* 0x000fe20008000000 */
[----:B------:R-:W-:Y:S02]  /*0f10*/  @UP0 USHF.R.U32.HI UR4, URZ, UR5, UR8 ;  /* 0x00000005ff040299 */ /* 0x000fe40008011608 */
[----:B------:R-:W-:Y:S02]  /*0f20*/  UIMAD.WIDE.U32 UR12, UR21, UR27, URZ ;  /* 0x0000001b150c72a5 */ /* 0x000fe4000f8e00ff */
[----:B------:R-:W-:-:S02]  /*0f30*/  UIMAD.WIDE.U32 UR8, UR4, UR16, URZ ;  /* 0x00000010040872a5 */ /* 0x000fc4000f8e00ff */
[----:B------:R-:W-:Y:S02]  /*0f40*/  @UP2 USHF.R.U32.HI UR6, URZ, UR25, UR10 ;  /* 0x00000019ff062299 */ /* 0x000fe4000801160a */
[----:B------:R-:W-:Y:S02]  /*0f50*/  UIMAD.WIDE.U32 UR14, UR28, UR24, URZ ;  /* 0x000000181c0e72a5 */ /* 0x000fe4000f8e00ff */
[----:B------:R-:W-:Y:S01]  /*0f60*/  UIMAD.WIDE.U32 UR10, UR6, UR16, URZ ;  /* 0x00000010060a72a5 */ /* 0x000fe2000f8e00ff */
[----:B------:R-:W-:Y:S01]  /*0f70*/  UMOV UR12, UR13 ;  /* 0x0000000d000c7c82 */ /* 0x000fe20008000000 */
[----:B------:R-:W-:Y:S01]  /*0f80*/  UMOV UR8, UR9 ;  /* 0x0000000900087c82 */ /* 0x000fe20008000000 */
[----:B------:R-:W-:Y:S02]  /*0f90*/  USHF.R.U32.HI UR12, URZ, UR5, UR12 ;  /* 0x00000005ff0c7299 */ /* 0x000fe4000801160c */
[----:B------:R-:W-:Y:S01]  /*0fa0*/  @UP4 USHF.R.U32.HI UR4, URZ, UR17, UR8 ;  /* 0x00000011ff044299 */ /* 0x000fe20008011608 */
[----:B------:R-:W-:Y:S01]  /*0fb0*/  UMOV UR14, UR15 ;  /* 0x0000000f000e7c82 */ /* 0x000fe20008000000 */
[----:B------:R-:W-:Y:S01]  /*0fc0*/  UMOV UR10, UR11 ;  /* 0x0000000b000a7c82 */ /* 0x000fe20008000000 */
[----:B------:R-:W-:-:S02]  /*0fd0*/  USHF.R.U32.HI UR14, URZ, UR25, UR14 ;  /* 0x00000019ff0e7299 */ /* 0x000fc4000801160e */
[----:B------:R-:W-:Y:S02]  /*0fe0*/  USEL UR5, UR21, UR12, !UP0 ;  /* 0x0000000c15057287 */ /* 0x000fe4000c000000 */
[----:B------:R-:W-:Y:S02]  /*0ff0*/  @UP4 USHF.R.U32.HI UR6, URZ, UR17, UR10 ;  /* 0x00000011ff064299 */ /* 0x000fe4000801160a */
[----:B------:R-:W-:Y:S02]  /*1000*/  UIMAD UR7, UR4, UR19, URZ ;  /* 0x00000013040772a4 */ /* 0x000fe4000f8e02ff */
[----:B------:R-:W-:Y:S02]  /*1010*/  USEL UR4, UR28, UR14, !UP2 ;  /* 0x0000000e1c047287 */ /* 0x000fe4000d000000 */
[----:B------:R-:W-:Y:S02]  /*1020*/  UIMAD UR10, UR6, UR19, URZ ;  /* 0x00000013060a72a4 */ /* 0x000fe4000f8e02ff */
[----:B------:R-:W-:-:S02]  /*1030*/  UISETP.GE.AND UP0, UPT, UR5, UR7, UPT ;  /* 0x000000070500728c */ /* 0x000fc4000bf06270 */
[----:B------:R-:W-:Y:S02]  /*1040*/  UIMAD.WIDE.U32 UR8, UR5, UR16, URZ ;  /* 0x00000010050872a5 */ /* 0x000fe4000f8e00ff */
[----:B------:R-:W-:Y:S02]  /*1050*/  UISETP.GE.OR UP0, UPT, UR4, UR10, UP0 ;  /* 0x0000000a0400728c */ /* 0x000fe40008706670 */
[----:B------:R-:W-:Y:S02]  /*1060*/  UIMAD.WIDE.U32 UR10, UR4, UR16, URZ ;  /* 0x00000010040a72a5 */ /* 0x000fe4000f8e00ff */
[----:B------:R-:W-:Y:S01]  /*1070*/  UIADD3 UR10, UPT, UPT, -UR4, URZ, URZ ;  /* 0x000000ff040a7290 */ /* 0x000fe2000fffe1ff */
[----:B------:R-:W-:Y:S01]  /*1080*/  UMOV UR8, UR9 ;  /* 0x0000000900087c82 */ /* 0x000fe20008000000 */
[----:B------:R-:W-:Y:S02]  /*1090*/  UIADD3 UR9, UPT, UPT, -UR5, URZ, URZ ;  /* 0x000000ff05097290 */ /* 0x000fe4000fffe1ff */
[----:B------:R-:W-:-:S03]  /*10a0*/  USHF.R.U32.HI UR8, URZ, UR17, UR8 ;  /* 0x00000011ff087299 */ /* 0x000fc60008011608 */
[----:B------:R-:W-:Y:S01]  /*10b0*/  @!UP0 UMOV UR7, UR11 ;  /* 0x0000000b00078c82 */ /* 0x000fe20008000000 */
[----:B------:R-:W-:Y:S02]  /*10c0*/  UIMAD UR21, UR26, UR9, UR21 ;  /* 0x000000091a1572a4 */ /* 0x000fe4000f8e0215 */
[----:B------:R-:W-:Y:S02]  /*10d0*/  USEL UR8, UR5, UR8, !UP4 ;  /* 0x0000000805087287 */ /* 0x000fe4000e000000 */
[----:B------:R-:W-:Y:S02]  /*10e0*/  @!UP0 USHF.R.U32.HI UR7, URZ, UR17, UR7 ;  /* 0x00000011ff078299 */ /* 0x000fe40008011607 */
[----:B------:R-:W-:Y:S02]  /*10f0*/  UIADD3 UR9, UPT, UPT, -UR8, URZ, URZ ;  /* 0x000000ff08097290 */ /* 0x000fe4000fffe1ff */
[----:B------:R-:W-:Y:S02]  /*1100*/  @!UP0 USEL UR7, UR4, UR7, !UP4 ;  /* 0x0000000704078287 */ /* 0x000fe4000e000000 */
[----:B------:R-:W-:-:S02]  /*1110*/  UIMAD UR9, UR19, UR9, UR5 ;  /* 0x00000009130972a4 */ /* 0x000fc4000f8e0205 */
[----:B------:R-:W-:Y:S02]  /*1120*/  @!UP0 UIADD3 UR8, UPT, UPT, UR8, -UR7, URZ ;  /* 0x8000000708088290 */ /* 0x000fe4000fffe0ff */
[----:B------:R-:W-:Y:S02]  /*1130*/  @!UP0 UIMAD UR7, UR9, UR6, UR7 ;  /* 0x00000006090782a4 */ /* 0x000fe4000f8e0207 */
[----:B------:R-:W-:Y:S02]  /*1140*/  @!UP0 UIMAD UR5, UR8, UR19, UR4 ;  /* 0x00000013080582a4 */ /* 0x000fe4000f8e0204 */
[----:B------:R-:W-:Y:S02]  /*1150*/  UIMAD UR6, UR20, UR10, UR28 ;  /* 0x0000000a140672a4 */ /* 0x000fe4000f8e021c */
[----:B------:R-:W-:Y:S01]  /*1160*/  UIMAD UR21, UR5, UR26, UR21 ;  /* 0x0000001a051572a4 */ /* 0x000fe2000f8e0215 */
[----:B------:R-:W-:Y:S02]  /*1170*/  @!UP0 UMOV UR4, UR7 ;  /* 0x0000000700048c82 */ /* 0x000fe40008000000 */
[----:B------:R-:W-:-:S12]  /*1180*/  UIMAD UR28, UR4, UR20, UR6 ;  /* 0x00000014041c72a4 */ /* 0x000fd8000f8e0206 */
.L_x_14:
[----:B------:R-:W1:Y:S02]  /*1190*/  LDCU UR4, c[0x0][0xc30] ;  /* 0x00018600ff0477ac */ /* 0x000e640008000800 */
[----:B-1----:R-:W-:-:S09]  /*11a0*/  UISETP.NE.AND UP0, UPT, UR4, 0x1, UPT ;  /* 0x000000010400788c */ /* 0x002fd2000bf05270 */
[----:B------:R-:W-:Y:S05]  /*11b0*/  BRA.U UP0, `(.L_x_15) ;  /* 0x0000000100447547 */ /* 0x000fea000b800000 */
[----:B------:R-:W1:Y:S01]  /*11c0*/  LDCU.128 UR8, c[0x0][0xc10] ;  /* 0x00018200ff0877ac */ /* 0x000e620008000c00 */
[----:B------:R-:W2:Y:S01]  /*11d0*/  LDCU UR12, c[0x0][0xc0c] ;  /* 0x00018180ff0c77ac */ /* 0x000ea20008000800 */
[----:B------:R-:W3:Y:S01]  /*11e0*/  LDCU UR13, c[0x0][0xc20] ;  /* 0x00018400ff0d77ac */ /* 0x000ee20008000800 */
[----:B-1----:R-:W-:Y:S02]  /*11f0*/  UIMAD.WIDE.U32 UR6, UR28, UR8, URZ ;  /* 0x000000081c0672a5 */ /* 0x002fe4000f8e00ff */
[----:B------:R-:W-:Y:S02]  /*1200*/  UIMAD.WIDE.U32 UR4, UR21, UR11, URZ ;  /* 0x0000000b150472a5 */ /* 0x000fe4000f8e00ff */
[----:B--2---:R-:W-:Y:S02]  /*1210*/  UISETP.NE.AND UP2, UPT, UR12, 0x1, UPT ;  /* 0x000000010c00788c */ /* 0x004fe4000bf45270 */
[----:B------:R-:W-:Y:S01]  /*1220*/  UISETP.NE.AND UP0, UPT, UR10, 0x1, UPT ;  /* 0x000000010a00788c */ /* 0x000fe2000bf05270 */
[----:B------:R-:W-:-:S02]  /*1230*/  UMOV UR6, UR7 ;  /* 0x0000000700067c82 */ /* 0x000fc40008000000 */
[----:B------:R-:W-:Y:S01]  /*1240*/  UMOV UR4, UR5 ;  /* 0x0000000500047c82 */ /* 0x000fe20008000000 */
[----:B------:R-:W-:Y:S02]  /*1250*/  USHF.R.U32.HI UR6, URZ, UR9, UR6 ;  /* 0x00000009ff067299 */ /* 0x000fe40008011606 */
[----:B---3--:R-:W-:Y:S02]  /*1260*/  USHF.R.U32.HI UR4, URZ, UR13, UR4 ;  /* 0x0000000dff047299 */ /* 0x008fe40008011604 */
[----:B------:R-:W-:Y:S02]  /*1270*/  USEL UR5, UR28, UR6, !UP2 ;  /* 0x000000061c057287 */ /* 0x000fe4000d000000 */
[----:B------:R-:W-:-:S04]  /*1280*/  USEL UR4, UR21, UR4, !UP0 ;  /* 0x0000000415047287 */ /* 0x000fc8000c000000 */
[----:B------:R-:W-:Y:S02]  /*1290*/  UIADD3 UR6, UPT, UPT, UR5, -UR4, URZ ;  /* 0x8000000405067290 */ /* 0x000fe4000fffe0ff */
[----:B------:R-:W-:Y:S02]  /*12a0*/  UIADD3 UR4, UPT, UPT, -UR5, UR4, URZ ;  /* 0x0000000405047290 */ /* 0x000fe4000fffe1ff */
[----:B------:R-:W-:Y:S02]  /*12b0*/  UIMAD UR21, UR6, UR10, UR21 ;  /* 0x0000000a061572a4 */ /* 0x000fe4000f8e0215 */
[----:B------:R-:W-:-:S12]  /*12c0*/  UIMAD UR28, UR4, UR12, UR28 ;  /* 0x0000000c041c72a4 */ /* 0x000fd8000f8e021c */
.L_x_15:
[----:B------:R-:W-:Y:S01]  /*12d0*/  BAR.SYNC.DEFER_BLOCKING 0x0 ;  /* 0x0000000000007b1d */ /* 0x000fe20000010000 */
[----:B------:R-:W-:Y:S01]  /*12e0*/  UISETP.NE.AND UP0, UPT, UR18, 0x2, UPT ;  /* 0x000000021200788c */ /* 0x000fe2000bf05270 */
[----:B------:R-:W-:Y:S02]  /*12f0*/  ISETP.NE.OR P3, PT, R0, 0x2, !P3 ;  /* 0x000000020000780c */ /* 0x000fe40005f65670 */
[----:B------:R-:W-:Y:S02]  /*1300*/  LOP3.LUT R0, R54, 0x1f, RZ, 0xc0, !PT ;  /* 0x0000001f36007812 */ /* 0x000fe400078ec0ff */
[----:B------:R-:W1:Y:S04]  /*1310*/  LDCU UR39, c[0x0][0xc24] ;  /* 0x00018480ff2777ac */ /* 0x000e680008000800 */
[----:B------:R-:W-:Y:S05]  /*1320*/  BRA.U UP0, `(.L_x_16) ;  /* 0x0000002100387547 */ /* 0x000fea000b800000 */
[----:B------:R-:W2:Y:S01]  /*1330*/  LDCU UR7, c[0x0][0x394] ;  /* 0x00007280ff0777ac */ /* 0x000ea20008000800 */
[----:B------:R-:W-:Y:S01]  /*1340*/  PLOP3.LUT P1, PT, PT, PT, UP3, 0x80, 0x8 ;  /* 0x000000000008781c */ /* 0x000fe20003f2f038 */
[----:B------:R-:W-:Y:S01]  /*1350*/  IMAD.MOV.U32 R2, RZ, RZ, RZ ;  /* 0x000000ffff027224 */ /* 0x000fe200078e00ff */
[----:B------:R-:W-:Y:S01]  /*1360*/  ISETP.EQ.OR P2, PT, R0, RZ, P3 ;  /* 0x000000ff0000720c */ /* 0x000fe20001f42670 */
[----:B------:R-:W3:Y:S01]  /*1370*/  LDCU UR6, c[0x0][0x5d8] ;  /* 0x0000bb00ff0677ac */ /* 0x000ee20008000800 */
[----:B------:R-:W-:Y:S01]  /*1380*/  PLOP3.LUT P1, PT, P1, PT, PT, 0x8, 0x80 ;  /* 0x000000000080781c */ /* 0x000fe20000f2e170 */
[----:B------:R-:W4:Y:S01]  /*1390*/  LDCU UR64, c[0x0][0x370] ;  /* 0x00006e00ff4077ac */ /* 0x000f220008000800 */
[----:B------:R-:W1:Y:S01]  /*13a0*/  LDCU.64 UR54, c[0x0][0x348] ;  /* 0x00006900ff3677ac */ /* 0x000e620008000a00 */
[----:B------:R-:W1:Y:S01]  /*13b0*/  LDCU UR63, c[0x0][0x374] ;  /* 0x00006e80ff3f77ac */ /* 0x000e620008000800 */
[----:B--2---:R-:W-:Y:S02]  /*13c0*/  UIADD3 UR5, UPT, UPT, UR7, 0x3f, URZ ;  /* 0x0000003f07057890 */ /* 0x004fe4000fffe0ff */
[----:B---3--:R-:W-:-:S02]  /*13d0*/  UIADD3 UR6, UPT, UPT, UR6, 0x7f, URZ ;  /* 0x0000007f06067890 */ /* 0x008fc4000fffe0ff */
[----:B------:R-:W-:Y:S02]  /*13e0*/  USHF.R.S32.HI UR4, URZ, 0x1f, UR5 ;  /* 0x0000001fff047899 */ /* 0x000fe40008011405 */
[----:B------:R-:W-:Y:S02]  /*13f0*/  UIADD3 UR68, UPT, UPT, UR7, 0x7e, URZ ;  /* 0x0000007e07447890 */ /* 0x000fe4000fffe0ff */
[----:B------:R-:W-:Y:S02]  /*1400*/  ULEA.HI UR4, UR4, UR5, URZ, 0x6 ;  /* 0x0000000504047291 */ /* 0x000fe4000f8f30ff */
[----:B------:R-:W-:Y:S02]  /*1410*/  UIADD3 UR5, UPT, UPT, UR7, -0x1, URZ ;  /* 0xffffffff07057890 */ /* 0x000fe4000fffe0ff */
[----:B------:R-:W-:Y:S02]  /*1420*/  USHF.R.S32.HI UR66, URZ, 0x6, UR4 ;  /* 0x00000006ff427899 */ /* 0x000fe40008011404 */
[----:B------:R-:W-:-:S02]  /*1430*/  UISETP.GE.U32.AND UP1, UPT, UR5, -0x7f, UPT ;  /* 0xffffff810500788c */ /* 0x000fc4000bf26070 */
[----:B------:R-:W-:Y:S02]  /*1440*/  UISETP.LT.U32.AND UP0, UPT, UR66, 0x8, UPT ;  /* 0x000000084200788c */ /* 0x000fe4000bf01070 */
[----:B------:R-:W-:Y:S02]  /*1450*/  USHF.R.S32.HI UR4, URZ, 0x1f, UR6 ;  /* 0x0000001fff047899 */ /* 0x000fe40008011406 */
[----:B------:R-:W-:Y:S02]  /*1460*/  USEL UR65, UR66, 0x8, UP0 ;  /* 0x0000000842417887 */ /* 0x000fe40008000000 */
[----:B------:R-:W-:Y:S02]  /*1470*/  ULEA.HI UR4, UR4, UR6, URZ, 0x7 ;  /* 0x0000000604047291 */ /* 0x000fe4000f8f38ff */
[----:B------:R-:W-:Y:S02]  /*1480*/  UIADD3 UR52, UPT, UPT, UR65, -0x1, URZ ;  /* 0xffffffff41347890 */ /* 0x000fe4000fffe0ff */
[----:B------:R-:W-:-:S02]  /*1490*/  @UP1 UIADD3 UR52, UPT, UPT, UR65, URZ, URZ ;  /* 0x000000ff41341290 */ /* 0x000fc4000fffe0ff */
[----:B------:R-:W-:Y:S02]  /*14a0*/  USHF.R.S32.HI UR62, URZ, 0x7, UR4 ;  /* 0x00000007ff3e7899 */ /* 0x000fe40008011404 */
[----:B------:R-:W-:Y:S02]  /*14b0*/  UIADD3 UR67, UPT, UPT, UR66, -UR65, URZ ;  /* 0x8000004142437290 */ /* 0x000fe4000fffe0ff */
[----:B------:R-:W-:Y:S01]  /*14c0*/  UIADD3 UR52, UPT, UPT, UR52, 0x1, URZ ;  /* 0x0000000134347890 */ /* 0x000fe2000fffe0ff */
[----:B------:R-:W-:Y:S01]  /*14d0*/  UMOV UR38, 0x1 ;  /* 0x0000000100267882 */ /* 0x000fe20000000000 */
[----:B-1--4-:R-:W-:-:S10]  /*14e0*/  UMOV UR45, URZ ;  /* 0x000000ff002d7c82 */ /* 0x012fd40008000000 */
.L_x_32:
[----:B------:R-:W-:Y:S01]  /*14f0*/  IMAD.U32 R4, RZ, RZ, UR62 ;  /* 0x0000003eff047e24 */ /* 0x000fe2000f8e00ff */
[----:B------:R-:W1:Y:S04]  /*1500*/  LDCU UR61, c[0x0][0x5dc] ;  /* 0x0000bb80ff3d77ac */ /* 0x000e680008000800 */
[-C--:B------:R-:W-:Y:S01]  /*1510*/  IABS R0, R4.reuse ;  /* 0x0000000400007213 */ /* 0x080fe20000000000 */
[----:B------:R-:W2:Y:S01]  /*1520*/  LDCU UR60, c[0x0][0x5e0] ;  /* 0x0000bc00ff3c77ac */ /* 0x000ea20008000800 */
[----:B------:R-:W-:Y:S02]  /*1530*/  IABS R4, R4 ;  /* 0x0000000400047213 */ /* 0x000fe40000000000 */
[----:B------:R-:W-:Y:S01]  /*1540*/  R2UR UR6, R0 ;  /* 0x00000000000672ca */ /* 0x000fe200000e0000 */
[----:B------:R-:W-:Y:S01]  /*1550*/  UMOV UR44, 0x400 ;  /* 0x00000400002c7882 */ /* 0x000fe20000000000 */
[----:B------:R-:W-:Y:S01]  /*1560*/  USHF.L.U32 UR50, UR28, 0x6, URZ ;  /* 0x000000061c327899 */ /* 0x000fe200080006ff */
[----:B------:R-:W-:Y:S01]  /*1570*/  UMOV UR15, URZ ;  /* 0x000000ff000f7c82 */ /* 0x000fe20008000000 */
[----:B-1----:R-:W-:-:S09]  /*1580*/  IMAD.U32 R3, RZ, RZ, UR61 ;  /* 0x0000003dff037e24 */ /* 0x002fd2000f8e00ff */
[----:B------:R-:W1:Y:S08]  /*1590*/  I2F.RP R0, UR6 ;  /* 0x0000000600007d06 */ /* 0x000e700008209400 */
[----:B-1----:R-:W1:Y:S02]  /*15a0*/  MUFU.RCP R0, R0 ;  /* 0x0000000000007308 */ /* 0x002e640000001000 */
[----:B-1----:R-:W-:-:S06]  /*15b0*/  VIADD R0, R0, 0xffffffe ;  /* 0x0ffffffe00007836 */ /* 0x002fcc0000000000 */
[----:B------:R-:W1:Y:S02]  /*15c0*/  F2I.FTZ.U32.TRUNC.NTZ R0, R0 ;  /* 0x0000000000007305 */ /* 0x000e64000021f000 */
[----:B-1----:R-:W-:Y:S02]  /*15d0*/  R2UR UR5, R0 ;  /* 0x00000000000572ca */ /* 0x002fe400000e0000 */
[----:B------:R-:W-:Y:S01]  /*15e0*/  IABS R0, R3 ;  /* 0x0000000300007213 */ /* 0x000fe20000000000 */
[----:B------:R-:W-:-:S03]  /*15f0*/  IMAD.U32 R3, RZ, RZ, UR21 ;  /* 0x00000015ff037e24 */ /* 0x000fc6000f8e00ff */
[----:B------:R-:W-:Y:S01]  /*1600*/  R2UR UR8, R0 ;  /* 0x00000000000872ca */ /* 0x000fe200000e0000 */
[----:B------:R-:W-:Y:S01]  /*1610*/  IMAD.MOV R0, RZ, RZ, -R4 ;  /* 0x000000ffff007224 */ /* 0x000fe200078e0a04 */
[----:B------:R-:W-:-:S04]  /*1620*/  IABS R3, R3 ;  /* 0x0000000300037213 */ /* 0x000fc80000000000 */
[----:B------:R-:W-:Y:S01]  /*1630*/  R2UR UR9, R3 ;  /* 0x00000000030972ca */ /* 0x000fe200000e0000 */
[----:B------:R-:W-:-:S04]  /*1640*/  UIADD3 UR4, UPT, UPT, URZ, -UR5, URZ ;  /* 0x80000005ff047290 */ /* 0x000fc8000fffe0ff */
[----:B------:R-:W-:Y:S02]  /*1650*/  UIMAD UR7, UR4, UR6, URZ ;  /* 0x00000006040772a4 */ /* 0x000fe4000f8e02ff */
[----:B------:R-:W1:Y:S01]  /*1660*/  I2F.RP R3, UR8 ;  /* 0x0000000800037d06 */ /* 0x000e620008209400 */
[----:B------:R-:W-:Y:S02]  /*1670*/  UMOV UR4, URZ ;  /* 0x000000ff00047c82 */ /* 0x000fe40008000000 */
[----:B------:R-:W-:Y:S02]  /*1680*/  UIMAD.WIDE.U32 UR4, UR5, UR7, UR4 ;  /* 0x00000007050472a5 */ /* 0x000fe4000f8e0004 */
[----:B------:R-:W-:-:S05]  /*1690*/  R2UR UR7, R0 ;  /* 0x00000000000772ca */ /* 0x000fca00000e0000 */
[----:B------:R-:W-:Y:S02]  /*16a0*/  UMOV UR4, UR5 ;  /* 0x0000000500047c82 */ /* 0x000fe40008000000 */
[----:B------:R-:W-:Y:S01]  /*16b0*/  UIMAD.WIDE.U32 UR4, UR4, UR9, URZ ;  /* 0x00000009040472a5 */ /* 0x000fe2000f8e00ff */
[----:B-1----:R-:W1:Y:S06]  /*16c0*/  MUFU.RCP R0, R3 ;  /* 0x0000000300007308 */ /* 0x002e6c0000001000 */
[----:B------:R-:W-:Y:S02]  /*16d0*/  UMOV UR4, UR5 ;  /* 0x0000000500047c82 */ /* 0x000fe40008000000 */
[----:B------:R-:W-:-:S04]  /*16e0*/  UIMAD UR5, UR4, UR7, UR9 ;  /* 0x00000007040572a4 */ /* 0x000fc8000f8e0209 */
[----:B------:R-:W-:Y:S01]  /*16f0*/  UISETP.GT.U32.AND UP0, UPT, UR6, UR5, UPT ;  /* 0x000000050600728c */ /* 0x000fe2000bf04070 */
[----:B-1----:R-:W-:-:S10]  /*1700*/  VIADD R0, R0, 0xffffffe ;  /* 0x0ffffffe00007836 */ /* 0x002fd40000000000 */
[----:B------:R-:W-:Y:S01]  /*1710*/  @!UP0 UIADD3 UR5, UPT, UPT, UR5, -UR6, URZ ;  /* 0x8000000605058290 */ /* 0x000fe2000fffe0ff */
[----:B------:R-:W1:Y:S01]  /*1720*/  F2I.FTZ.U32.TRUNC.NTZ R0, R0 ;  /* 0x0000000000007305 */ /* 0x000e62000021f000 */
[----:B------:R-:W-:Y:S02]  /*1730*/  @!UP0 UIADD3 UR4, UPT, UPT, UR4, 0x1, URZ ;  /* 0x0000000104048890 */ /* 0x000fe4000fffe0ff */
[----:B------:R-:W-:Y:S02]  /*1740*/  UISETP.GE.U32.AND UP1, UPT, UR5, UR6, UPT ;  /* 0x000000060500728c */ /* 0x000fe4000bf26070 */
[----:B------:R-:W-:-:S04]  /*1750*/  ULOP3.LUT UR5, UR21, UR62, URZ, 0x3c, !UPT ;  /* 0x0000003e15057292 */ /* 0x000fc8000f8e3cff */
[----:B------:R-:W-:-:S05]  /*1760*/  UISETP.GE.AND UP0, UPT, UR5, URZ, UPT ;  /* 0x000000ff0500728c */ /* 0x000fca000bf06270 */
[----:B------:R-:W-:Y:S01]  /*1770*/  @UP1 UIADD3 UR4, UPT, UPT, UR4, 0x1, URZ ;  /* 0x0000000104041890 */ /* 0x000fe2000fffe0ff */
[----:B-1----:R-:W-:Y:S01]  /*1780*/  R2UR UR5, R0 ;  /* 0x00000000000572ca */ /* 0x002fe200000e0000 */
[----:B------:R-:W-:Y:S01]  /*1790*/  UISETP.NE.AND UP1, UPT, UR62, URZ, UPT ;  /* 0x000000ff3e00728c */ /* 0x000fe2000bf25270 */
[----:B--2---:R-:W-:-:S04]  /*17a0*/  IMAD.U32 R0, RZ, RZ, UR60 ;  /* 0x0000003cff007e24 */ /* 0x004fc8000f8e00ff */
[----:B------:R-:W-:Y:S01]  /*17b0*/  UMOV UR7, UR4 ;  /* 0x0000000400077c82 */ /* 0x000fe20008000000 */
[----:B------:R-:W-:Y:S01]  /*17c0*/  IABS R0, R0 ;  /* 0x0000000000007213 */ /* 0x000fe20000000000 */
[----:B------:R-:W-:-:S03]  /*17d0*/  @!UP0 UIADD3 UR7, UPT, UPT, -UR7, URZ, URZ ;  /* 0x000000ff07078290 */ /* 0x000fc6000fffe1ff */
[----:B------:R-:W-:Y:S01]  /*17e0*/  R2UR UR9, R0 ;  /* 0x00000000000972ca */ /* 0x000fe200000e0000 */
[----:B------:R-:W-:Y:S02]  /*17f0*/  @!UP1 ULOP3.LUT UR7, URZ, UR62, URZ, 0x33, !UPT ;  /* 0x0000003eff079292 */ /* 0x000fe4000f8e33ff */
[----:B------:R-:W-:-:S04]  /*1800*/  UIADD3 UR4, UPT, UPT, URZ, -UR5, URZ ;  /* 0x80000005ff047290 */ /* 0x000fc8000fffe0ff */
[----:B------:R-:W-:Y:S01]  /*1810*/  IMAD.U32 R3, RZ, RZ, UR7 ;  /* 0x00000007ff037e24 */ /* 0x000fe2000f8e00ff */
[----:B------:R-:W-:-:S03]  /*1820*/  UIMAD UR6, UR4, UR8, URZ ;  /* 0x00000008040672a4 */ /* 0x000fc6000f8e02ff */
[----:B------:R-:W-:Y:S01]  /*1830*/  UMOV UR4, URZ ;  /* 0x000000ff00047c82 */ /* 0x000fe20008000000 */
[----:B------:R-:W-:Y:S01]  /*1840*/  IABS R3, R3 ;  /* 0x0000000300037213 */ /* 0x000fe20000000000 */
[----:B------:R-:W-:Y:S01]  /*1850*/  UIMAD.WIDE.U32 UR4, UR5, UR6, UR4 ;  /* 0x00000006050472a5 */ /* 0x000fe2000f8e0004 */
[----:B------:R-:W1:Y:S02]  /*1860*/  I2F.RP R0, UR9 ;  /* 0x0000000900007d06 */ /* 0x000e640008209400 */
[----:B------:R-:W-:Y:S01]  /*1870*/  R2UR UR10, R3 ;  /* 0x00000000030a72ca */ /* 0x000fe200000e0000 */
[----:B------:R-:W-:-:S03]  /*1880*/  IMAD.U32 R3, RZ, RZ, UR38 ;  /* 0x00000026ff037e24 */ /* 0x000fc6000f8e00ff */
[----:B------:R-:W-:Y:S02]  /*1890*/  UMOV UR4, UR5 ;  /* 0x0000000500047c82 */ /* 0x000fe40008000000 */
[----:B------:R-:W-:-:S07]  /*18a0*/  SHF.L.U32 R3, R3, 0x1f, RZ ;  /* 0x0000001f03037819 */ /* 0x000fce00000006ff */
[----:B------:R-:W-:Y:S01]  /*18b0*/  UIMAD.WIDE.U32 UR4, UR4, UR10, URZ ;  /* 0x0000000a040472a5 */ /* 0x000fe2000f8e00ff */
[----:B-1----:R-:W1:Y:S06]  /*18c0*/  MUFU.RCP R0, R0 ;  /* 0x0000000000007308 */ /* 0x002e6c0000001000 */
[----:B------:R-:W-:Y:S02]  /*18d0*/  UMOV UR4, UR5 ;  /* 0x0000000500047c82 */ /* 0x000fe40008000000 */
[----:B------:R-:W-:-:S04]  /*18e0*/  UIADD3 UR5, UPT, UPT, -UR4, URZ, URZ ;  /* 0x000000ff04057290 */ /* 0x000fc8000fffe1ff */
[----:B------:R-:W-:-:S04]  /*18f0*/  UIMAD UR5, UR8, UR5, UR10 ;  /* 0x00000005080572a4 */ /* 0x000fc8000f8e020a */
[----:B------:R-:W-:Y:S01]  /*1900*/  UISETP.GT.U32.AND UP0, UPT, UR8, UR5, UPT ;  /* 0x000000050800728c */ /* 0x000fe2000bf04070 */
[----:B-1----:R-:W-:-:S06]  /*1910*/  VIADD R0, R0, 0xffffffe ;  /* 0x0ffffffe00007836 */ /* 0x002fcc0000000000 */
[----:B------:R-:W1:Y:S04]  /*1920*/  F2I.FTZ.U32.TRUNC.NTZ R0, R0 ;  /* 0x0000000000007305 */ /* 0x000e68000021f000 */
[----:B------:R-:W-:Y:S02]  /*1930*/  @!UP0 UIADD3 UR5, UPT, UPT, UR5, -UR8, URZ ;  /* 0x8000000805058290 */ /* 0x000fe4000fffe0ff */
[----:B------:R-:W-:Y:S02]  /*1940*/  @!UP0 UIADD3 UR4, UPT, UPT, UR4, 0x1, URZ ;  /* 0x0000000104048890 */ /* 0x000fe4000fffe0ff */
[----:B------:R-:W-:Y:S01]  /*1950*/  UISETP.GE.U32.AND UP1, UPT, UR5, UR8, UPT ;  /* 0x000000080500728c */ /* 0x000fe2000bf26070 */
[----:B------:R-:W2:Y:S01]  /*1960*/  S2UR UR8, SR_CgaCtaId ;  /* 0x00000000000879c3 */ /* 0x000ea20000008800 */
[----:B------:R-:W-:-:S04]  /*1970*/  ULOP3.LUT UR5, UR7, UR61, URZ, 0x3c, !UPT ;  /* 0x0000003d07057292 */ /* 0x000fc8000f8e3cff */
[----:B------:R-:W-:-:S03]  /*1980*/  UISETP.GE.AND UP0, UPT, UR5, URZ, UPT ;  /* 0x000000ff0500728c */ /* 0x000fc6000bf06270 */
[----:B-1----:R-:W-:Y:S02]  /*1990*/  R2UR UR5, R0 ;  /* 0x00000000000572ca */ /* 0x002fe400000e0000 */
[----:B------:R-:W-:Y:S02]  /*19a0*/  @UP1 UIADD3 UR4, UPT, UPT, UR4, 0x1, URZ ;  /* 0x0000000104041890 */ /* 0x000fe4000fffe0ff */
[----:B------:R-:W-:-:S05]  /*19b0*/  UISETP.NE.AND UP1, UPT, UR61, URZ, UPT ;  /* 0x000000ff3d00728c */ /* 0x000fca000bf25270 */
[----:B------:R-:W-:Y:S02]  /*19c0*/  UMOV UR6, UR4 ;  /* 0x0000000400067c82 */ /* 0x000fe40008000000 */
[----:B------:R-:W-:Y:S02]  /*19d0*/  @!UP0 UIADD3 UR6, UPT, UPT, -UR6, URZ, URZ ;  /* 0x000000ff06068290 */ /* 0x000fe4000fffe1ff */
[----:B------:R-:W-:Y:S02]  /*19e0*/  UIADD3 UR4, UPT, UPT, URZ, -UR5, URZ ;  /* 0x80000005ff047290 */ /* 0x000fe4000fffe0ff */
[----:B------:R-:W-:Y:S02]  /*19f0*/  @!UP1 ULOP3.LUT UR6, URZ, UR61, URZ, 0x33, !UPT ;  /* 0x0000003dff069292 */ /* 0x000fe4000f8e33ff */
[----:B--2---:R-:W-:-:S04]  /*1a00*/  ULEA UR44, UR8, UR44, 0x18 ;  /* 0x0000002c082c7291 */ /* 0x004fc8000f8ec0ff */
[----:B------:R-:W-:Y:S01]  /*1a10*/  ULEA UR8, UR45, UR44, 0x3 ;  /* 0x0000002c2d087291 */ /* 0x000fe2000f8e18ff */
[----:B------:R-:W-:-:S05]  /*1a20*/  IMAD.U32 R0, RZ, RZ, UR6 ;  /* 0x00000006ff007e24 */ /* 0x000fca000f8e00ff */
[----:B------:R-:W-:-:S03]  /*1a30*/  IABS R0, R0 ;  /* 0x0000000000007213 */ /* 0x000fc60000000000 */
[----:B------:R1:W2:Y:S01]  /*1a40*/  SYNCS.PHASECHK.TRANS64.TRYWAIT P0, [UR8+0x40], R3 ;  /* 0x00004003ff0075a7 */ /* 0x0002a20008001108 */
[----:B------:R-:W-:Y:S01]  /*1a50*/  R2UR UR10, R0 ;  /* 0x00000000000a72ca */ /* 0x000fe200000e0000 */
[----:B------:R-:W-:-:S03]  /*1a60*/  UIMAD UR8, UR4, UR9, URZ ;  /* 0x00000009040872a4 */ /* 0x000fc6000f8e02ff */
[----:B------:R-:W-:Y:S02]  /*1a70*/  UMOV UR4, URZ ;  /* 0x000000ff00047c82 */ /* 0x000fe40008000000 */
[----:B------:R-:W-:Y:S02]  /*1a80*/  UIMAD.WIDE.U32 UR4, UR5, UR8, UR4 ;  /* 0x00000008050472a5 */ /* 0x000fe4000f8e0004 */
[----:B------:R-:W-:-:S04]  /*1a90*/  UIADD3 UR8, UPT, UPT, -UR6, URZ, URZ ;  /* 0x000000ff06087290 */ /* 0x000fc8000fffe1ff */
[----:B------:R-:W-:Y:S01]  /*1aa0*/  UIMAD UR61, UR61, UR8, UR7 ;  /* 0x000000083d3d72a4 */ /* 0x000fe2000f8e0207 */
[----:B------:R-:W-:Y:S02]  /*1ab0*/  UMOV UR4, UR5 ;  /* 0x0000000500047c82 */ /* 0x000fe40008000000 */
[----:B------:R-:W-:-:S07]  /*1ac0*/  UIMAD.WIDE.U32 UR4, UR4, UR10, URZ ;  /* 0x0000000a040472a5 */ /* 0x000fce000f8e00ff */
[----:B------:R-:W-:Y:S02]  /*1ad0*/  UMOV UR4, UR5 ;  /* 0x0000000500047c82 */ /* 0x000fe40008000000 */
[----:B------:R-:W-:-:S04]  /*1ae0*/  UIADD3 UR5, UPT, UPT, -UR4, URZ, URZ ;  /* 0x000000ff04057290 */ /* 0x000fc8000fffe1ff */
[----:B------:R-:W-:-:S04]  /*1af0*/  UIMAD UR5, UR9, UR5, UR10 ;  /* 0x00000005090572a4 */ /* 0x000fc8000f8e020a */
[----:B------:R-:W-:-:S11]  /*1b00*/  UISETP.GT.U32.AND UP0, UPT, UR9, UR5, UPT ;  /* 0x000000050900728c */ /* 0x000fd6000bf04070 */
[----:B------:R-:W-:Y:S02]  /*1b10*/  @!UP0 UIADD3 UR5, UPT, UPT, UR5, -UR9, URZ ;  /* 0x8000000905058290 */ /* 0x000fe4000fffe0ff */
[----:B------:R-:W-:Y:S02]  /*1b20*/  @!UP0 UIADD3 UR4, UPT, UPT, UR4, 0x1, URZ ;  /* 0x0000000104048890 */ /* 0x000fe4000fffe0ff */
[----:B------:R-:W-:Y:S02]  /*1b30*/  UISETP.GE.U32.AND UP1, UPT, UR5, UR9, UPT ;  /* 0x000000090500728c */ /* 0x000fe4000bf26070 */
[----:B------:R-:W-:-:S04]  /*1b40*/  ULOP3.LUT UR5, UR6, UR60, URZ, 0x3c, !UPT ;  /* 0x0000003c06057292 */ /* 0x000fc8000f8e3cff */
[----:B------:R-:W-:-:S05]  /*1b50*/  UISETP.GE.AND UP0, UPT, UR5, URZ, UPT ;  /* 0x000000ff0500728c */ /* 0x000fca000bf06270 */
[----:B------:R-:W-:Y:S02]  /*1b60*/  @UP1 UIADD3 UR4, UPT, UPT, UR4, 0x1, URZ ;  /* 0x0000000104041890 */ /* 0x000fe4000fffe0ff */
[----:B------:R-:W-:-:S05]  /*1b70*/  UISETP.NE.AND UP1, UPT, UR60, URZ, UPT ;  /* 0x000000ff3c00728c */ /* 0x000fca000bf25270 */
[----:B------:R-:W-:Y:S01]  /*1b80*/  UMOV UR53, UR4 ;  /* 0x0000000400357c82 */ /* 0x000fe20008000000 */
[----:B------:R-:W-:Y:S02]  /*1b90*/  UIADD3 UR4, UPT, UPT, -UR7, URZ, URZ ;  /* 0x000000ff07047290 */ /* 0x000fe4000fffe1ff */
[----:B------:R-:W-:Y:S02]  /*1ba0*/  @!UP0 UIADD3 UR53, UPT, UPT, -UR53, URZ, URZ ;  /* 0x000000ff35358290 */ /* 0x000fe4000fffe1ff */
[----:B------:R-:W-:Y:S02]  /*1bb0*/  UISETP.GE.U32.AND UP0, UPT, UR68, 0x7f, UPT ;  /* 0x0000007f4400788c */ /* 0x000fe4000bf06070 */
[----:B------:R-:W-:Y:S02]  /*1bc0*/  @!UP1 ULOP3.LUT UR53, URZ, UR60, URZ, 0x33, !UPT ;  /* 0x0000003cff359292 */ /* 0x000fe4000f8e33ff */
[----:B------:R-:W-:Y:S02]  /*1bd0*/  UIMAD UR4, UR62, UR4, UR21 ;  /* 0x000000043e0472a4 */ /* 0x000fe4000f8e0215 */
[----:B------:R-:W-:-:S02]  /*1be0*/  UIADD3 UR5, UPT, UPT, -UR53, URZ, URZ ;  /* 0x000000ff35057290 */ /* 0x000fc4000fffe1ff */
[----:B------:R-:W-:Y:S02]  /*1bf0*/  USHF.L.U32 UR18, UR4, 0x7, URZ ;  /* 0x0000000704127899 */ /* 0x000fe400080006ff */
[----:B------:R-:W-:Y:S01]  /*1c00*/  UIMAD UR60, UR60, UR5, UR6 ;  /* 0x000000053c3c72a4 */ /* 0x000fe2000f8e0206 */
[----:B-1----:R-:W-:Y:S11]  /*1c10*/  BRA.U !UP0, `(.L_x_17) ;  /* 0x0000000508807547 */ /* 0x002ff6000b800000 */
[----:B------:R-:W1:Y:S01]  /*1c20*/  LDCU.64 UR46, c[0x0][0x5c0] ;  /* 0x0000b800ff2e77ac */ /* 0x000e620008000a00 */
[----:B------:R-:W1:Y:S01]  /*1c30*/  LDCU.64 UR42, c[0x0][0x5f8] ;  /* 0x0000bf00ff2a77ac */ /* 0x000e620008000a00 */
[----:B------:R-:W3:Y:S01]  /*1c40*/  LDCU UR9, c[0x0][0x5c8] ;  /* 0x0000b900ff0977ac */ /* 0x000ee20008000800 */
[----:B------:R-:W3:Y:S01]  /*1c50*/  LDCU UR8, c[0x0][0x600] ;  /* 0x0000c000ff0877ac */ /* 0x000ee20008000800 */
[----:B------:R-:W4:Y:S01]  /*1c60*/  LDCU UR30, c[0x0][0x5a8] ;  /* 0x0000b500ff1e77ac */ /* 0x000f220008000800 */
[----:B------:R-:W2:Y:S01]  /*1c70*/  LDCU UR29, c[0x0][0x59c] ;  /* 0x0000b380ff1d77ac */ /* 0x000ea20008000800 */
[----:B-1----:R-:W-:Y:S01]  /*1c80*/  UIMAD UR46, UR61, UR46, UR42 ;  /* 0x0000002e3d2e72a4 */ /* 0x002fe2000f8e022a */
[----:B------:R-:W1:Y:S01]  /*1c90*/  LDCU UR28, c[0x0][0x590] ;  /* 0x0000b200ff1c77ac */ /* 0x000e620008000800 */
[----:B------:R-:W1:Y:S01]  /*1ca0*/  LDCU UR34, c[0x0][0x594] ;  /* 0x0000b280ff2277ac */ /* 0x000e620008000800 */
[----:B------:R-:W1:Y:S01]  /*1cb0*/  LDCU UR33, c[0x0][0x598] ;  /* 0x0000b300ff2177ac */ /* 0x000e620008000800 */
[----:B------:R-:W1:Y:S01]  /*1cc0*/  LDCU UR32, c[0x0][0x5ac] ;  /* 0x0000b580ff2077ac */ /* 0x000e620008000800 */
[----:B------:R-:W1:Y:S01]  /*1cd0*/  LDCU UR31, c[0x0][0x5b0] ;  /* 0x0000b600ff1f77ac */ /* 0x000e620008000800 */
[----:B------:R-:W1:Y:S01]  /*1ce0*/  LDCU UR5, c[0x0][0x5cc] ;  /* 0x0000b980ff0577ac */ /* 0x000e620008000800 */
[----:B------:R-:W1:Y:S01]  /*1cf0*/  LDCU UR4, c[0x0][0x5ec] ;  /* 0x0000bd80ff0477ac */ /* 0x000e620008000800 */
[----:B------:R-:W1:Y:S01]  /*1d00*/  LDCU.64 UR26, c[0x0][0x5a0] ;  /* 0x0000b400ff1a77ac */ /* 0x000e620008000a00 */
[----:B------:R-:W1:Y:S01]  /*1d10*/  LDCU.64 UR24, c[0x0][0x5d0] ;  /* 0x0000ba00ff1877ac */ /* 0x000e620008000a00 */
[----:B------:R-:W1:Y:S01]  /*1d20*/  LDCU.64 UR6, c[0x0][0x5f0] ;  /* 0x0000be00ff0677ac */ /* 0x000e620008000a00 */
[----:B------:R-:W-:-:S02]  /*1d30*/  UIMAD UR43, UR60, UR47, UR43 ;  /* 0x0000002f3c2b72a4 */ /* 0x000fc4000f8e022b */
[----:B------:R-:W-:Y:S02]  /*1d40*/  UIADD3 UR10, UPT, UPT, UR18, 0x40, URZ ;  /* 0x00000040120a7890 */ /* 0x000fe4000fffe0ff */
[----:B---3--:R-:W-:Y:S01]  /*1d50*/  UIMAD UR42, UR53, UR9, UR8 ;  /* 0x00000009352a72a4 */ /* 0x008fe2000f8e0208 */
[----:B------:R-:W-:Y:S01]  /*1d60*/  UMOV UR23, URZ ;  /* 0x000000ff00177c82 */ /* 0x000fe20008000000 */
[----:B--2-4-:R-:W-:-:S10]  /*1d70*/  UMOV UR13, UR45 ;  /* 0x0000002d000d7c82 */ /* 0x014fd40008000000 */
.L_x_22:
[----:B---3--:R-:W-:Y:S01]  /*1d80*/  @!P3 MOV R3, 0x6000 ;  /* 0x000060000003b802 */ /* 0x008fe20000000f00 */
[----:B------:R-:W-:Y:S01]  /*1d90*/  ULEA UR49, UR13, UR44, 0x3 ;  /* 0x0000002c0d317291 */ /* 0x000fe2000f8e18ff */
[----:B-1----:R-:W-:Y:S11]  /*1da0*/  @P0 BRA `(.L_x_18) ;  /* 0x0000000000100947 */ /* 0x002ff60003800000 */
[----:B------:R-:W-:Y:S04]  /*1db0*/  MOV R4, UR38 ;  /* 0x0000002600047c02 */ /* 0x000fe80008000f00 */
[----:B------:R-:W-:Y:S04]  /*1dc0*/  SHF.L.U32 R4, R4, 0x1f, RZ ;  /* 0x0000001f04047819 */ /* 0x000fe800000006ff */
[----:B------:R-:W2:Y:S02]  /*1dd0*/  SYNCS.PHASECHK.TRANS64.TRYWAIT P0, [UR49+0x40], R4 ;  /* 0x00004004ff0075a7 */ /* 0x000ea40008001131 */
[----:B--2---:R-:W-:Y:S05]  /*1de0*/  @!P0 BRA `(.L_x_19) ;  /* 0x0000007800ac8947 */ /* 0x004fea0003800000 */
.L_x_18:
[----:B------:R3:W-:Y:S01]  /*1df0*/  @!P3 SYNCS.ARRIVE.TRANS64 RZ, [UR49], R3 ;  /* 0x00000003ffffb9a7 */ /* 0x0007e20008000031 */
[----:B------:R-:W-:Y:S04]  /*1e00*/  BSSY.RECONVERGENT B0, `(.L_x_20) ;  /* 0x0000003000007945 */ /* 0x000fe80003800200 */
[----:B------:R-:W-:Y:S05]  /*1e10*/  @P2 BRA `(.L_x_21) ;  /* 0x0000000000042947 */ /* 0x000fea0003800000 */
[----:B-1----:R-:W-:Y:S05]  /*1e20*/  BPT.TRAP 0x1 ;  /* 0x000000040000795c */ /* 0x002fea0000300000 */
.L_x_21:
[----:B-1----:R-:W-:Y:S05]  /*1e30*/  BSYNC.RECONVERGENT B0 ;  /* 0x0000000000007941 */ /* 0x002fea0003800200 */
.L_x_20:
[----:B------:R-:W-:Y:S02]  /*1e40*/  UIADD3 UR8, UPT, UPT, UR13, 0x1, URZ ;  /* 0x000000010d087890 */ /* 0x000fe4000fffe0ff */
[----:B------:R-:W-:Y:S02]  /*1e50*/  USHF.L.U32 UR51, UR23, 0x6, URZ ;  /* 0x0000000617337899 */ /* 0x000fe400080006ff */
[----:B------:R-:W-:Y:S02]  /*1e60*/  UISETP.NE.AND UP0, UPT, UR8, 0x8, UPT ;  /* 0x000000080800788c */ /* 0x000fe4000bf05270 */
[----:B------:R-:W-:Y:S02]  /*1e70*/  UISETP.NE.AND UP2, UPT, UR29, 0x1, UPT ;  /* 0x000000011d00788c */ /* 0x000fe4000bf45270 */
[----:B------:R-:W-:Y:S02]  /*1e80*/  USEL UR9, URZ, 0x1, UP0 ;  /* 0x00000001ff097887 */ /* 0x000fe40008000000 */
[----:B------:R-:W-:Y:S02]  /*1e90*/  USEL UR45, UR8, URZ, UP0 ;  /* 0x000000ff082d7287 */ /* 0x000fe40008000000 */
[----:B------:R-:W-:Y:S02]  /*1ea0*/  ULOP3.LUT UR38, UR38, UR9, URZ, 0x3c, !UPT ;  /* 0x0000000926267292 */ /* 0x000fe4000f8e3cff */
[----:B------:R-:W-:Y:S02]  /*1eb0*/  ULEA UR8, UR45, UR44, 0x3 ;  /* 0x0000002c2d087291 */ /* 0x000fe4000f8e18ff */
[----:B------:R-:W-:Y:S02]  /*1ec0*/  UISETP.NE.AND UP0, UPT, UR28, 0x1, UPT ;  /* 0x000000011c00788c */ /* 0x000fe4000bf05270 */
[----:B------:R-:W-:Y:S01]  /*1ed0*/  ULEA UR48, UR13, UR44, 0xd ;  /* 0x0000002c0d307291 */ /* 0x000fe2000f8e68ff */
[----:B--2---:R-:W-:Y:S01]  /*1ee0*/  MOV R0, UR38 ;  /* 0x0000002600007c02 */ /* 0x004fe20008000f00 */
[----:B------:R-:W-:Y:S02]  /*1ef0*/  ULEA UR19, UR13, UR44, 0xe ;  /* 0x0000002c0d137291 */ /* 0x000fe4000f8e70ff */
[----:B------:R-:W-:Y:S01]  /*1f00*/  UISETP.NE.AND UP3, UPT, UR30, 0x1, UPT ;  /* 0x000000011e00788c */ /* 0x000fe2000bf65270 */
[----:B------:R-:W-:Y:S01]  /*1f10*/  SHF.L.U32 R0, R0, 0x1f, RZ ;  /* 0x0000001f00007819 */ /* 0x000fe200000006ff */
[----:B------:R-:W-:Y:S02]  /*1f20*/  UIADD3 UR40, UP1, UPT, UR54, 0x80, URZ ;  /* 0x0000008036287890 */ /* 0x000fe4000ff3e0ff */
[----:B------:R-:W-:Y:S01]  /*1f30*/  ULEA UR16, UR43, UR46, 0x5 ;  /* 0x0000002e2b107291 */ /* 0x000fe2000f8e28ff */
[----:B------:R4:W1:Y:S01]  /*1f40*/  SYNCS.PHASECHK.TRANS64.TRYWAIT P0, [UR8+0x40], R0 ;  /* 0x00004000ff0075a7 */ /* 0x0008620008001108 */
[----:B------:R-:W-:Y:S02]  /*1f50*/  UIMAD.WIDE.U32 UR8, UR51, UR34, URZ ;  /* 0x00000022330872a5 */ /* 0x000fe4000f8e00ff */
[----:B------:R-:W-:Y:S02]  /*1f60*/  UIADD3.X UR41, UPT, UPT, URZ, UR55, URZ, UP1, !UPT ;  /* 0x00000037ff297290 */ /* 0x000fe40008ffe4ff */
[----:B------:R-:W-:Y:S02]  /*1f70*/  UIADD3 UR48, UPT, UPT, UR48, 0x4400, URZ ;  /* 0x0000440030307890 */ /* 0x000fe4000fffe0ff */
[----:B------:R-:W-:Y:S02]  /*1f80*/  ULEA UR35, UR42, UR16, 0xa ;  /* 0x000000102a237291 */ /* 0x000fe4000f8e50ff */
[----:B------:R-:W-:Y:S02]  /*1f90*/  UIADD3 UR16, UPT, UPT, UR19, 0x14400, URZ ;  /* 0x0001440013107890 */ /* 0x000fe4000fffe0ff */
[----:B------:R-:W-:Y:S01]  /*1fa0*/  UIADD3 UR23, UPT, UPT, UR23, 0x1, URZ ;  /* 0x0000000117177890 */ /* 0x000fe2000fffe0ff */
[----:B------:R-:W-:Y:S01]  /*1fb0*/  UMOV UR56, 0x0 ;  /* 0x0000000000387882 */ /* 0x000fe20000000000 */
[----:B------:R-:W-:Y:S01]  /*1fc0*/  UMOV UR57, 0x10000000 ;  /* 0x1000000000397882 */ /* 0x000fe20000000000 */
[----:B------:R-:W-:Y:S01]  /*1fd0*/  UMOV UR17, UR49 ;  /* 0x0000003100117c82 */ /* 0x000fe20008000000 */
[----:B------:R-:W-:Y:S01]  /*1fe0*/  UTMALDG.2D [UR48], [UR40], desc[UR56] ;  /* 0x00003830280075b4 */ /* 0x000fe20008009000 */
[----:B------:R-:W-:Y:S02]  /*1ff0*/  UMOV UR8, UR9 ;  /* 0x0000000900087c82 */ /* 0x000fe40008000000 */
[----:B------:R-:W-:Y:S04]  /*2000*/  USHF.R.U32.HI UR11, URZ, UR33, UR8 ;  /* 0x00000021ff0b7299 */ /* 0x000fe80008011608 */
[----:B------:R-:W-:Y:S02]  /*2010*/  USEL UR11, UR51, UR11, !UP0 ;  /* 0x0000000b330b7287 */ /* 0x000fe4000c000000 */
[----:B------:R-:W-:Y:S02]  /*2020*/  UIADD3 UR36, UP0, UPT, UR54, 0x180, URZ ;  /* 0x0000018036247890 */ /* 0x000fe4000ff1e0ff */
[----:B------:R-:W-:Y:S02]  /*2030*/  UIMAD.WIDE.U32 UR8, UR11, UR26, URZ ;  /* 0x0000001a0b0872a5 */ /* 0x000fe4000f8e00ff */
[----:B------:R-:W-:Y:S02]  /*2040*/  UIADD3.X UR37, UPT, UPT, URZ, UR55, URZ, UP0, !UPT ;  /* 0x00000037ff257290 */ /* 0x000fe400087fe4ff */
[----:B------:R-:W-:Y:S03]  /*2050*/  UISETP.NE.AND UP0, UPT, UR23, UR52, UPT ;  /* 0x000000341700728c */ /* 0x000fe6000bf05270 */
[----:B------:R-:W-:Y:S01]  /*2060*/  UMOV UR8, UR9 ;  /* 0x0000000900087c82 */ /* 0x000fe20008000000 */
[----:B------:R-:W-:Y:S01]  /*2070*/  UMOV UR9, UR49 ;  /* 0x0000003100097c82 */ /* 0x000fe20008000000 */
[----:B------:R-:W-:Y:S04]  /*2080*/  USHF.R.U32.HI UR12, URZ, UR27, UR8 ;  /* 0x0000001bff0c7299 */ /* 0x000fe80008011608 */
[----:B------:R-:W-:Y:S04]  /*2090*/  USEL UR12, UR11, UR12, !UP2 ;  /* 0x0000000c0b0c7287 */ /* 0x000fe8000d000000 */
[----:B------:R-:W-:Y:S02]  /*20a0*/  UIMAD.WIDE.U32 UR14, UR12, UR32, URZ ;  /* 0x000000200c0e72a5 */ /* 0x000fe4000f8e00ff */
[----:B------:R-:W-:Y:S04]  /*20b0*/  UIADD3 UR14, UPT, UPT, -UR11, URZ, URZ ;  /* 0x000000ff0b0e7290 */ /* 0x000fe8000fffe1ff */
[----:B------:R-:W-:Y:S01]  /*20c0*/  UIMAD UR14, UR28, UR14, UR51 ;  /* 0x0000000e1c0e72a4 */ /* 0x000fe2000f8e0233 */
[----:B------:R-:W-:Y:S02]  /*20d0*/  UMOV UR8, UR15 ;  /* 0x0000000f00087c82 */ /* 0x000fe40008000000 */
[----:B------:R-:W-:Y:S02]  /*20e0*/  USHF.R.U32.HI UR13, URZ, UR31, UR8 ;  /* 0x0000001fff0d7299 */ /* 0x000fe40008011608 */
[----:B------:R-:W-:Y:S02]  /*20f0*/  UIADD3 UR8, UPT, UPT, UR19, 0x16400, URZ ;  /* 0x0001640013087890 */ /* 0x000fe4000fffe0ff */
[----:B------:R-:W-:Y:S02]  /*2100*/  USEL UR22, UR12, UR13, !UP3 ;  /* 0x0000000d0c167287 */ /* 0x000fe4000d800000 */
[----:B------:R-:W-:Y:S02]  /*2110*/  UIADD3 UR13, UPT, UPT, -UR12, URZ, URZ ;  /* 0x000000ff0c0d7290 */ /* 0x000fe4000fffe1ff */
[----:B------:R-:W-:Y:S02]  /*2120*/  UIADD3 UR15, UPT, UPT, -UR22, URZ, URZ ;  /* 0x000000ff160f7290 */ /* 0x000fe4000fffe1ff */
[----:B------:R-:W-:Y:S02]  /*2130*/  UIMAD UR11, UR29, UR13, UR11 ;  /* 0x0000000d1d0b72a4 */ /* 0x000fe4000f8e020b */
[----:B------:R-:W-:Y:S02]  /*2140*/  UIMAD UR12, UR30, UR15, UR12 ;  /* 0x0000000f1e0c72a4 */ /* 0x000fe4000f8e020c */
[----:B------:R-:W-:Y:S02]  /*2150*/  UIMAD UR19, UR14, UR5, UR4 ;  /* 0x000000050e1372a4 */ /* 0x000fe4000f8e0204 */
[----:B------:R-:W-:Y:S02]  /*2160*/  UIMAD UR20, UR11, UR24, UR6 ;  /* 0x000000180b1472a4 */ /* 0x000fe4000f8e0206 */
[----:B------:R-:W-:Y:S02]  /*2170*/  UIMAD UR21, UR12, UR25, UR7 ;  /* 0x000000190c1572a4 */ /* 0x000fe4000f8e0207 */
[----:B------:R-:W-:Y:S01]  /*2180*/  UPRMT UR15, UR35, 0x5410, URZ ;  /* 0x00005410230f7896 */ /* 0x000fe200080000ff */
[----:B------:R-:W-:Y:S02]  /*2190*/  UMOV UR11, UR19 ;  /* 0x00000013000b7c82 */ /* 0x000fe40008000000 */
[----:B------:R-:W-:Y:S01]  /*21a0*/  UMOV UR12, UR20 ;  /* 0x00000014000c7c82 */ /* 0x000fe20008000000 */
[----:B------:R-:W-:Y:S01]  /*21b0*/  UMOV UR14, UR22 ;  /* 0x00000016000e7c82 */ /* 0x000fe20008000000 */
[----:B------:R-:W-:Y:S04]  /*21c0*/  UMOV UR13, UR21 ;  /* 0x00000015000d7c82 */ /* 0x000fe80008000000 */
[----:B------:R-:W-:Y:S01]  /*21d0*/  UTMALDG.5D.IM2COL [UR16], [UR36], UR15 ;  /* 0x00000010240073b4 */ /* 0x000fe2000806000f */
[----:B------:R2:W-:Y:S02]  /*21e0*/  UTMALDG.5D.IM2COL [UR8], [UR36], UR15 ;  /* 0x00000008240073b4 */ /* 0x0005e4000806000f */
[----:B--2---:R-:W-:Y:S01]  /*21f0*/  UMOV UR15, UR52 ;  /* 0x00000034000f7c82 */ /* 0x004fe20008000000 */
[----:B------:R-:W-:Y:S01]  /*2200*/  UMOV UR13, UR45 ;  /* 0x0000002d000d7c82 */ /* 0x000fe20008000000 */
[----:B----4-:R-:W-:Y:S05]  /*2210*/  BRA.U UP0, `(.L_x_22) ;  /* 0xfffffff900d87547 */ /* 0x010fea000b83ffff */
.L_x_17:
[----:B------:R-:W-:Y:S01]  /*2220*/  ULEA UR4, UR45, UR44, 0x3 ;  /* 0x0000002c2d047291 */ /* 0x000fe2000f8e18ff */
[----:B------:R-:W-:Y:S01]  /*2230*/  MOV R0, UR38 ;  /* 0x0000002600007c02 */ /* 0x000fe20008000f00 */
[----:B------:R-:W-:Y:S01]  /*2240*/  @!P1 SYNCS.ARRIVE.TRANS64.A1T0 RZ, [UR44+0xc8], RZ ;  /* 0x0000c8ffffff99a7 */ /* 0x000fe2000810002c */
[----:B------:R-:W-:Y:S02]  /*2250*/  UISETP.GT.AND UP0, UPT, UR66, UR65, UPT ;  /* 0x000000414200728c */ /* 0x000fe4000bf04270 */
[----:B------:R-:W-:-:S04]  /*2260*/  SHF.L.U32 R0, R0, 0x1f, RZ ;  /* 0x0000001f00007819 */ /* 0x000fc800000006ff */
[----:B-12---:R1:W2:Y:S03]  /*2270*/  SYNCS.PHASECHK.TRANS64.TRYWAIT P0, [UR4+0x40], R0 ;  /* 0x00004000ff0075a7 */ /* 0x0062a60008001104 */
[----:B------:R-:W-:Y:S05]  /*2280*/  BRA.U !UP0, `(.L_x_23) ;  /* 0x00000005087c7547 */ /* 0x000fea000b800000 */
[----:B------:R-:W4:Y:S01]  /*2290*/  LDCU.64 UR10, c[0x0][0x5c0] ;  /* 0x0000b800ff0a77ac */ /* 0x000f220008000a00 */
[----:B------:R-:W4:Y:S01]  /*22a0*/  LDCU.64 UR8, c[0x0][0x5f8] ;  /* 0x0000bf00ff0877ac */ /* 0x000f220008000a00 */
[----:B------:R-:W3:Y:S01]  /*22b0*/  LDCU UR12, c[0x0][0x5c8] ;  /* 0x0000b900ff0c77ac */ /* 0x000ee20008000800 */
[----:B------:R-:W3:Y:S01]  /*22c0*/  LDCU UR47, c[0x0][0x600] ;  /* 0x0000c000ff2f77ac */ /* 0x000ee20008000800 */
[----:B------:R-:W1:Y:S01]  /*22d0*/  LDCU UR29, c[0x0][0x5a8] ;  /* 0x0000b500ff1d77ac */ /* 0x000e620008000800 */
[----:B------:R-:W1:Y:S01]  /*22e0*/  LDCU UR28, c[0x0][0x59c] ;  /* 0x0000b380ff1c77ac */ /* 0x000e620008000800 */
[----:B----4-:R-:W-:Y:S02]  /*22f0*/  UIMAD UR49, UR61, UR10, UR8 ;  /* 0x0000000a3d3172a4 */ /* 0x010fe4000f8e0208 */
[----:B------:R-:W-:Y:S01]  /*2300*/  UIMAD UR48, UR60, UR11, UR9 ;  /* 0x0000000b3c3072a4 */ /* 0x000fe2000f8e0209 */
[----:B------:R-:W4:Y:S01]  /*2310*/  LDCU UR23, c[0x0][0x590] ;  /* 0x0000b200ff1777ac */ /* 0x000f220008000800 */
        /* <DEDUP_REMOVED lines=9> */
[----:B------:R-:W-:-:S02]  /*23b0*/  UIADD3 UR51, UPT, UPT, UR67, UR15, URZ ;  /* 0x0000000f43337290 */ /* 0x000fc4000fffe0ff */
[----:B------:R-:W-:Y:S02]  /*23c0*/  UIADD3 UR10, UPT, UPT, UR18, 0x40, URZ ;  /* 0x00000040120a7890 */ /* 0x000fe4000fffe0ff */
[----:B---3--:R-:W-:Y:S01]  /*23d0*/  UIMAD UR47, UR53, UR12, UR47 ;  /* 0x0000000c352f72a4 */ /* 0x008fe2000f8e022f */
[----:B------:R-:W-:-:S11]  /*23e0*/  UMOV UR11, UR45 ;  /* 0x0000002d000b7c82 */ /* 0x000fd60008000000 */
.L_x_28:
[----:B--2---:R-:W-:Y:S01]  /*23f0*/  @!P3 MOV R3, 0x6000 ;  /* 0x000060000003b802 */ /* 0x004fe20000000f00 */
[----:B------:R-:W-:Y:S01]  /*2400*/  ULEA UR41, UR11, UR44, 0x3 ;  /* 0x0000002c0b297291 */ /* 0x000fe2000f8e18ff */
[----:B--23--:R-:W-:Y:S11]  /*2410*/  @P0 BRA `(.L_x_24) ;  /* 0x0000000000100947 */ /* 0x00cff60003800000 */
[----:B------:R-:W-:Y:S04]  /*2420*/  MOV R4, UR38 ;  /* 0x0000002600047c02 */ /* 0x000fe80008000f00 */
[----:B------:R-:W-:Y:S04]  /*2430*/  SHF.L.U32 R4, R4, 0x1f, RZ ;  /* 0x0000001f04047819 */ /* 0x000fe800000006ff */
[----:B------:R-:W2:Y:S02]  /*2440*/  SYNCS.PHASECHK.TRANS64.TRYWAIT P0, [UR41+0x40], R4 ;  /* 0x00004004ff0075a7 */ /* 0x000ea40008001129 */
[----:B--2---:R-:W-:Y:S05]  /*2450*/  @!P0 BRA `(.L_x_25) ;  /* 0x0000007400288947 */ /* 0x004fea0003800000 */
.L_x_24:
[----:B------:R2:W-:Y:S01]  /*2460*/  @!P3 SYNCS.ARRIVE.TRANS64 RZ, [UR41], R3 ;  /* 0x00000003ffffb9a7 */ /* 0x0005e20008000029 */
[----:B------:R-:W-:Y:S04]  /*2470*/  BSSY.RECONVERGENT B0, `(.L_x_26) ;  /* 0x0000003000007945 */ /* 0x000fe80003800200 */
[----:B------:R-:W-:Y:S05]  /*2480*/  @P2 BRA `(.L_x_27) ;  /* 0x0000000000042947 */ /* 0x000fea0003800000 */
[----:B-1--4-:R-:W-:Y:S05]  /*2490*/  BPT.TRAP 0x1 ;  /* 0x000000040000795c */ /* 0x012fea0000300000 */
.L_x_27:
[----:B-1--4-:R-:W-:Y:S05]  /*24a0*/  BSYNC.RECONVERGENT B0 ;  /* 0x0000000000007941 */ /* 0x012fea0003800200 */
.L_x_26:
[----:B------:R-:W-:Y:S02]  /*24b0*/  UIADD3 UR8, UPT, UPT, UR11, 0x1, URZ ;  /* 0x000000010b087890 */ /* 0x000fe4000fffe0ff */
[----:B------:R-:W-:Y:S02]  /*24c0*/  USHF.L.U32 UR43, UR15, 0x6, URZ ;  /* 0x000000060f2b7899 */ /* 0x000fe400080006ff */
[----:B------:R-:W-:Y:S02]  /*24d0*/  UISETP.NE.AND UP0, UPT, UR8, 0x8, UPT ;  /* 0x000000080800788c */ /* 0x000fe4000bf05270 */
[----:B------:R-:W-:Y:S02]  /*24e0*/  UIADD3 UR36, UP1, UPT, UR54, 0x80, URZ ;  /* 0x0000008036247890 */ /* 0x000fe4000ff3e0ff */
[----:B------:R-:W-:Y:S02]  /*24f0*/  USEL UR9, URZ, 0x1, UP0 ;  /* 0x00000001ff097887 */ /* 0x000fe40008000000 */
[----:B------:R-:W-:Y:S02]  /*2500*/  USEL UR45, UR8, URZ, UP0 ;  /* 0x000000ff082d7287 */ /* 0x000fe40008000000 */
[----:B------:R-:W-:Y:S02]  /*2510*/  ULOP3.LUT UR38, UR38, UR9, URZ, 0x3c, !UPT ;  /* 0x0000000926267292 */ /* 0x000fe4000f8e3cff */
[----:B------:R-:W-:Y:S02]  /*2520*/  ULEA UR8, UR45, UR44, 0x3 ;  /* 0x0000002c2d087291 */ /* 0x000fe4000f8e18ff */
[----:B------:R-:W-:Y:S02]  /*2530*/  UISETP.NE.AND UP0, UPT, UR23, 0x1, UPT ;  /* 0x000000011700788c */ /* 0x000fe4000bf05270 */
[----:B------:R-:W-:Y:S01]  /*2540*/  ULEA UR40, UR11, UR44, 0xd ;  /* 0x0000002c0b287291 */ /* 0x000fe2000f8e68ff */
[----:B------:R-:W-:Y:S01]  /*2550*/  MOV R0, UR38 ;  /* 0x0000002600007c02 */ /* 0x000fe20008000f00 */
[----:B------:R-:W-:Y:S02]  /*2560*/  UIADD3.X UR37, UPT, UPT, URZ, UR55, URZ, UP1, !UPT ;  /* 0x00000037ff257290 */ /* 0x000fe40008ffe4ff */
[----:B------:R-:W-:Y:S01]  /*2570*/  UIADD3 UR40, UPT, UPT, UR40, 0x4400, URZ ;  /* 0x0000440028287890 */ /* 0x000fe2000fffe0ff */
[----:B------:R-:W-:Y:S01]  /*2580*/  SHF.L.U32 R0, R0, 0x1f, RZ ;  /* 0x0000001f00007819 */ /* 0x000fe200000006ff */
[----:B------:R-:W-:Y:S02]  /*2590*/  ULEA UR19, UR11, UR44, 0xe ;  /* 0x0000002c0b137291 */ /* 0x000fe4000f8e70ff */
[----:B------:R-:W-:Y:S01]  /*25a0*/  UISETP.NE.AND UP3, UPT, UR28, 0x1, UPT ;  /* 0x000000011c00788c */ /* 0x000fe2000bf65270 */
[----:B------:R1:W3:Y:S01]  /*25b0*/  SYNCS.PHASECHK.TRANS64.TRYWAIT P0, [UR8+0x40], R0 ;  /* 0x00004000ff0075a7 */ /* 0x0002e20008001108 */
[----:B------:R-:W-:Y:S02]  /*25c0*/  UIMAD.WIDE.U32 UR8, UR43, UR33, URZ ;  /* 0x000000212b0872a5 */ /* 0x000fe4000f8e00ff */
[----:B------:R-:W-:Y:S02]  /*25d0*/  ULEA UR8, UR48, UR49, 0x5 ;  /* 0x0000003130087291 */ /* 0x000fe4000f8e28ff */
[----:B------:R-:W-:Y:S02]  /*25e0*/  USHF.R.U32.HI UR9, URZ, UR32, UR9 ;  /* 0x00000020ff097299 */ /* 0x000fe40008011609 */
[----:B------:R-:W-:Y:S02]  /*25f0*/  ULEA UR46, UR47, UR8, 0xa ;  /* 0x000000082f2e7291 */ /* 0x000fe4000f8e50ff */
[----:B------:R-:W-:Y:S02]  /*2600*/  USEL UR9, UR43, UR9, !UP0 ;  /* 0x000000092b097287 */ /* 0x000fe4000c000000 */
[----:B------:R-:W-:Y:S02]  /*2610*/  UISETP.NE.AND UP2, UPT, UR29, 0x1, UPT ;  /* 0x000000011d00788c */ /* 0x000fe4000bf45270 */
[----:B------:R-:W-:Y:S02]  /*2620*/  UIMAD.WIDE.U32 UR12, UR9, UR26, URZ ;  /* 0x0000001a090c72a5 */ /* 0x000fe4000f8e00ff */
[----:B------:R-:W-:Y:S02]  /*2630*/  UIADD3 UR8, UPT, UPT, -UR9, URZ, URZ ;  /* 0x000000ff09087290 */ /* 0x000fe4000fffe1ff */
[----:B------:R-:W-:Y:S02]  /*2640*/  UIADD3 UR16, UPT, UPT, UR19, 0x14400, URZ ;  /* 0x0001440013107890 */ /* 0x000fe4000fffe0ff */
[----:B------:R-:W-:Y:S02]  /*2650*/  UIMAD UR14, UR23, UR8, UR43 ;  /* 0x00000008170e72a4 */ /* 0x000fe4000f8e022b */
[----:B------:R-:W-:Y:S02]  /*2660*/  UIADD3 UR34, UP0, UPT, UR54, 0x180, URZ ;  /* 0x0000018036227890 */ /* 0x000fe4000ff1e0ff */
[----:B------:R-:W-:Y:S02]  /*2670*/  UIADD3 UR15, UPT, UPT, UR15, 0x1, URZ ;  /* 0x000000010f0f7890 */ /* 0x000fe4000fffe0ff */
[----:B------:R-:W-:Y:S02]  /*2680*/  UIADD3.X UR35, UPT, UPT, URZ, UR55, URZ, UP0, !UPT ;  /* 0x00000037ff237290 */ /* 0x000fe400087fe4ff */
[----:B------:R-:W-:Y:S01]  /*2690*/  UISETP.NE.AND UP0, UPT, UR15, UR51, UPT ;  /* 0x000000330f00728c */ /* 0x000fe2000bf05270 */
[----:B------:R-:W-:Y:S01]  /*26a0*/  UMOV UR56, 0x0 ;  /* 0x0000000000387882 */ /* 0x000fe20000000000 */
[----:B------:R-:W-:Y:S01]  /*26b0*/  UMOV UR57, 0x10000000 ;  /* 0x1000000000397882 */ /* 0x000fe20000000000 */
[----:B------:R-:W-:Y:S01]  /*26c0*/  UMOV UR42, UR50 ;  /* 0x00000032002a7c82 */ /* 0x000fe20008000000 */
[----:B------:R-:W-:Y:S01]  /*26d0*/  UMOV UR17, UR41 ;  /* 0x0000002900117c82 */ /* 0x000fe20008000000 */
[----:B------:R4:W-:Y:S01]  /*26e0*/  UTMALDG.2D [UR40], [UR36], desc[UR56] ;  /* 0x00003828240075b4 */ /* 0x0009e20008009000 */
[----:B------:R-:W-:Y:S02]  /*26f0*/  UMOV UR12, UR13 ;  /* 0x0000000d000c7c82 */ /* 0x000fe40008000000 */
[----:B------:R-:W-:Y:S04]  /*2700*/  USHF.R.U32.HI UR11, URZ, UR27, UR12 ;  /* 0x0000001bff0b7299 */ /* 0x000fe8000801160c */
[----:B------:R-:W-:Y:S04]  /*2710*/  USEL UR11, UR9, UR11, !UP3 ;  /* 0x0000000b090b7287 */ /* 0x000fe8000d800000 */
[----:B------:R-:W-:Y:S07]  /*2720*/  UIMAD.WIDE.U32 UR12, UR11, UR31, URZ ;  /* 0x0000001f0b0c72a5 */ /* 0x000fee000f8e00ff */
        /* <DEDUP_REMOVED lines=11> */
[----:B----4-:R-:W-:Y:S01]  /*27e0*/  UPRMT UR36, UR46, 0x5410, URZ ;  /* 0x000054102e247896 */ /* 0x010fe200080000ff */
[----:B------:R-:W-:Y:S01]  /*27f0*/  UMOV UR9, UR41 ;  /* 0x0000002900097c82 */ /* 0x000fe20008000000 */
[----:B------:R-:W-:Y:S01]  /*2800*/  UMOV UR11, UR19 ;  /* 0x00000013000b7c82 */ /* 0x000fe20008000000 */
[----:B------:R-:W-:Y:S01]  /*2810*/  UMOV UR12, UR20 ;  /* 0x00000014000c7c82 */ /* 0x000fe20008000000 */
[----:B------:R-:W-:Y:S01]  /*2820*/  UMOV UR14, UR22 ;  /* 0x00000016000e7c82 */ /* 0x000fe20008000000 */
[----:B------:R-:W-:Y:S04]  /*2830*/  UMOV UR13, UR21 ;  /* 0x00000015000d7c82 */ /* 0x000fe80008000000 */
[----:B------:R-:W-:Y:S01]  /*2840*/  UTMALDG.5D.IM2COL [UR16], [UR34], UR36 ;  /* 0x00000010220073b4 */ /* 0x000fe20008060024 */
[----:B------:R4:W-:Y:S02]  /*2850*/  UTMALDG.5D.IM2COL [UR8], [UR34], UR36 ;  /* 0x00000008220073b4 */ /* 0x0009e40008060024 */
[----:B----4-:R-:W-:Y:S01]  /*2860*/  UMOV UR11, UR45 ;  /* 0x0000002d000b7c82 */ /* 0x010fe20008000000 */
[----:B-1----:R-:W-:Y:S05]  /*2870*/  BRA.U UP0, `(.L_x_28) ;  /* 0xfffffff900dc7547 */ /* 0x002fea000b83ffff */
.L_x_23:
[----:B--23--:R-:W-:Y:S01]  /*2880*/  SHF.L.U32 R3, R2, 0x1f, RZ ;  /* 0x0000001f02037819 */ /* 0x00cfe200000006ff */
[----:B------:R-:W-:-:S03]  /*2890*/  NOP ;  /* 0x0000000000007918 */ /* 0x000fc60000000000 */
[----:B------:R-:W2:Y:S02]  /*28a0*/  SYNCS.PHASECHK.TRANS64.TRYWAIT P0, [UR44+0xd0], R3 ;  /* 0x0000d003ff0075a7 */ /* 0x000ea4000800112c */
[----:B--2---:R-:W-:Y:S05]  /*28b0*/  @!P0 BRA `(.L_x_29) ;  /* 0x0000007000288947 */ /* 0x004fea0003800000 */
.L_x_130:
[----:B------:R-:W2:Y:S01]  /*28c0*/  LDS.128 R4, [UR44+0x110] ;  /* 0x0001102cff047984 */ /* 0x000ea20008000c00 */
[----:B------:R-:W-:Y:S02]  /*28d0*/  UIADD3 UR4, UPT, UPT, UR44, 0xd8, URZ ;  /* 0x000000d82c047890 */ /* 0x000fe4000fffe0ff */
[----:B------:R-:W-:Y:S01]  /*28e0*/  UISETP.GE.AND UP0, UPT, UR39, 0x1, UPT ;  /* 0x000000012700788c */ /* 0x000fe2000bf06270 */
[----:B------:R-:W-:Y:S01]  /*28f0*/  @!PT LDS RZ, [RZ] ;  /* 0x00000000fffff984 */ /* 0x000fe20000000800 */
[----:B------:R-:W-:Y:S01]  /*2900*/  @!PT LDS RZ, [RZ] ;  /* 0x00000000fffff984 */ /* 0x000fe20000000800 */
[----:B------:R-:W-:Y:S01]  /*2910*/  @!PT LDS RZ, [RZ] ;  /* 0x00000000fffff984 */ /* 0x000fe20000000800 */
[----:B------:R-:W-:Y:S01]  /*2920*/  @!PT LDS RZ, [RZ] ;  /* 0x00000000fffff984 */ /* 0x000fe20000000800 */
[----:B------:R3:W-:Y:S06]  /*2930*/  MEMBAR.ALL.CTA ;  /* 0x0000000000007992 */ /* 0x0007ec0000008000 */
[----:B---3--:R-:W3:Y:S01]  /*2940*/  FENCE.VIEW.ASYNC.S ;  /* 0x00000000000073c6 */ /* 0x008ee20000000000 */
[----:B------:R-:W-:-:S09]  /*2950*/  UPRMT UR4, URZ, 0x654, UR4 ;  /* 0x00000654ff047896 */ /* 0x000fd20008000004 */
[----:B---3--:R-:W-:Y:S01]  /*2960*/  SYNCS.ARRIVE.TRANS64.RED.A1T0 RZ, [UR4], RZ ;  /* 0x000000ffffff79a7 */ /* 0x008fe20008100404 */
[----:B--2---:R-:W-:-:S13]  /*2970*/  LOP3.LUT P0, RZ, R6, 0x1, RZ, 0xc0, !PT ;  /* 0x0000000106ff7812 */ /* 0x004fda000780c0ff */
[----:B------:R-:W-:Y:S01]  /*2980*/  VOTEU.ANY UP1, P0 ;  /* 0x0000000000ff7886 */ /* 0x000fe20000020100 */
[----:B------:R-:W-:-:S13]  /*2990*/  PLOP3.LUT P0, PT, PT, PT, UP1, 0x80, 0x8 ;  /* 0x000000000008781c */ /* 0x000fda0003f0f018 */
[----:B-1----:R-:W-:Y:S02]  /*29a0*/  @P0 MOV R0, R4 ;  /* 0x0000000400000202 */ /* 0x002fe40000000f00 */
[----:B------:R-:W-:Y:S02]  /*29b0*/  @P0 LOP3.LUT R4, R5, 0xffff, RZ, 0xc0, !PT ;  /* 0x0000ffff05040812 */ /* 0x000fe400078ec0ff */
[----:B------:R-:W-:Y:S02]  /*29c0*/  @P0 R2UR UR6, R0 ;  /* 0x00000000000602ca */ /* 0x000fe400000e0000 */
[----:B------:R-:W-:-:S11]  /*29d0*/  @P0 R2UR UR5, R4 ;  /* 0x00000000040502ca */ /* 0x000fd600000e0000 */
[----:B------:R-:W-:Y:S02]  /*29e0*/  @UP1 UMOV UR59, UR6 ;  /* 0x00000006003b1c82 */ /* 0x000fe40008000000 */
[----:B------:R-:W-:Y:S01]  /*29f0*/  @UP1 UMOV UR58, UR5 ;  /* 0x00000005003a1c82 */ /* 0x000fe20008000000 */
[----:B------:R-:W-:Y:S05]  /*2a00*/  BRA.U !UP0, `(.L_x_30) ;  /* 0x0000000108d47547 */ /* 0x000fea000b800000 */
[----:B------:R-:W1:Y:S01]  /*2a10*/  LDCU.128 UR16, c[0x0][0xc10] ;  /* 0x00018200ff1077ac */ /* 0x000e620008000c00 */
[----:B------:R-:W2:Y:S01]  /*2a20*/  LDCU UR20, c[0x0][0xc20] ;  /* 0x00018400ff1477ac */ /* 0x000ea20008000800 */
[----:B------:R-:W3:Y:S01]  /*2a30*/  LDCU UR13, c[0x0][0xc0c] ;  /* 0x00018180ff0d77ac */ /* 0x000ee20008000800 */
[----:B------:R-:W4:Y:S01]  /*2a40*/  LDCU.64 UR14, c[0x0][0xc28] ;  /* 0x00018500ff0e77ac */ /* 0x000f220008000a00 */
[----:B------:R-:W-:Y:S02]  /*2a50*/  UISETP.NE.AND UP3, UPT, UR39, 0x1, UPT ;  /* 0x000000012700788c */ /* 0x000fe4000bf65270 */
[----:B-1----:R-:W-:Y:S02]  /*2a60*/  UIMAD.WIDE.U32 UR4, UR63, UR19, URZ ;  /* 0x000000133f0472a5 */ /* 0x002fe4000f8e00ff */
[----:B------:R-:W-:Y:S02]  /*2a70*/  UIMAD.WIDE.U32 UR6, UR64, UR16, URZ ;  /* 0x00000010400672a5 */ /* 0x000fe4000f8e00ff */
[----:B------:R-:W-:-:S02]  /*2a80*/  UISETP.NE.AND UP0, UPT, UR18, 0x1, UPT ;  /* 0x000000011200788c */ /* 0x000fc4000bf05270 */
[----:B------:R-:W-:Y:S01]  /*2a90*/  UIMAD.WIDE.U32 UR10, UR58, UR19, URZ ;  /* 0x000000133a0a72a5 */ /* 0x000fe2000f8e00ff */
[----:B------:R-:W-:Y:S01]  /*2aa0*/  UMOV UR4, UR5 ;  /* 0x0000000500047c82 */ /* 0x000fe20008000000 */
[----:B---3--:R-:W-:Y:S02]  /*2ab0*/  UISETP.NE.AND UP2, UPT, UR13, 0x1, UPT ;  /* 0x000000010d00788c */ /* 0x008fe4000bf45270 */
[----:B--2---:R-:W-:Y:S02]  /*2ac0*/  USHF.R.U32.HI UR5, URZ, UR20, UR4 ;  /* 0x00000014ff057299 */ /* 0x004fe40008011604 */
[----:B------:R-:W-:Y:S01]  /*2ad0*/  UIMAD.WIDE.U32 UR8, UR59, UR16, URZ ;  /* 0x000000103b0872a5 */ /* 0x000fe2000f8e00ff */
[----:B------:R-:W-:Y:S01]  /*2ae0*/  UMOV UR4, UR7 ;  /* 0x0000000700047c82 */ /* 0x000fe20008000000 */
[----:B------:R-:W-:Y:S02]  /*2af0*/  USEL UR5, UR63, UR5, !UP0 ;  /* 0x000000053f057287 */ /* 0x000fe4000c000000 */
[----:B------:R-:W-:-:S02]  /*2b00*/  USHF.R.U32.HI UR4, URZ, UR17, UR4 ;  /* 0x00000011ff047299 */ /* 0x000fc40008011604 */
[----:B----4-:R-:W-:Y:S02]  /*2b10*/  UIMAD.WIDE.U32 UR6, UR5, UR14, URZ ;  /* 0x0000000e050672a5 */ /* 0x010fe4000f8e00ff */
[----:B------:R-:W-:Y:S01]  /*2b20*/  USEL UR12, UR64, UR4, !UP2 ;  /* 0x00000004400c7287 */ /* 0x000fe2000d000000 */
[----:B------:R-:W-:Y:S02]  /*2b30*/  UMOV UR8, UR9 ;  /* 0x0000000900087c82 */ /* 0x000fe40008000000 */
[----:B------:R-:W-:Y:S01]  /*2b40*/  UMOV UR4, UR11 ;  /* 0x0000000b00047c82 */ /* 0x000fe20008000000 */
[----:B------:R-:W-:Y:S01]  /*2b50*/  UIMAD.WIDE.U32 UR10, UR12, UR14, URZ ;  /* 0x0000000e0c0a72a5 */ /* 0x000fe2000f8e00ff */
[----:B------:R-:W-:Y:S01]  /*2b60*/  UMOV UR6, UR7 ;  /* 0x0000000700067c82 */ /* 0x000fe20008000000 */
[----:B------:R-:W-:Y:S02]  /*2b70*/  USHF.R.U32.HI UR4, URZ, UR20, UR4 ;  /* 0x00000014ff047299 */ /* 0x000fe40008011604 */
[----:B------:R-:W-:-:S02]  /*2b80*/  @UP3 USHF.R.U32.HI UR5, URZ, UR15, UR6 ;  /* 0x0000000fff053299 */ /* 0x000fc40008011606 */
[----:B------:R-:W-:Y:S01]  /*2b90*/  USHF.R.U32.HI UR17, URZ, UR17, UR8 ;  /* 0x00000011ff117299 */ /* 0x000fe20008011608 */
[----:B------:R-:W-:Y:S01]  /*2ba0*/  UMOV UR6, UR11 ;  /* 0x0000000b00067c82 */ /* 0x000fe20008000000 */
[----:B------:R-:W-:Y:S02]  /*2bb0*/  USEL UR4, UR58, UR4, !UP0 ;  /* 0x000000043a047287 */ /* 0x000fe4000c000000 */
[----:B------:R-:W-:Y:S02]  /*2bc0*/  @UP3 USHF.R.U32.HI UR12, URZ, UR15, UR6 ;  /* 0x0000000fff0c3299 */ /* 0x000fe40008011606 */
[----:B------:R-:W-:Y:S02]  /*2bd0*/  UIMAD UR6, UR39, UR5, URZ ;  /* 0x00000005270672a4 */ /* 0x000fe4000f8e02ff */
[----:B------:R-:W-:Y:S02]  /*2be0*/  USEL UR5, UR59, UR17, !UP2 ;  /* 0x000000113b057287 */ /* 0x000fe4000d000000 */
[----:B------:R-:W-:-:S02]  /*2bf0*/  UIMAD UR8, UR39, UR12, URZ ;  /* 0x0000000c270872a4 */ /* 0x000fc4000f8e02ff */
[----:B------:R-:W-:Y:S02]  /*2c00*/  UISETP.GE.AND UP0, UPT, UR4, UR6, UPT ;  /* 0x000000060400728c */ /* 0x000fe4000bf06270 */
[----:B------:R-:W-:Y:S02]  /*2c10*/  UIMAD.WIDE.U32 UR6, UR4, UR14, URZ ;  /* 0x0000000e040672a5 */ /* 0x000fe4000f8e00ff */
[----:B------:R-:W-:Y:S02]  /*2c20*/  UISETP.GE.OR UP0, UPT, UR5, UR8, UP0 ;  /* 0x000000080500728c */ /* 0x000fe40008706670 */
[----:B------:R-:W-:Y:S02]  /*2c30*/  UIMAD.WIDE.U32 UR8, UR5, UR14, URZ ;  /* 0x0000000e050872a5 */ /* 0x000fe4000f8e00ff */
[----:B------:R-:W-:Y:S01]  /*2c40*/  UIADD3 UR10, UPT, UPT, -UR4, URZ, URZ ;  /* 0x000000ff040a7290 */ /* 0x000fe2000fffe1ff */
[----:B------:R-:W-:Y:S02]  /*2c50*/  UMOV UR6, UR7 ;  /* 0x0000000700067c82 */ /* 0x000fe40008000000 */
[----:B------:R-:W-:-:S02]  /*2c60*/  USHF.R.U32.HI UR6, URZ, UR15, UR6 ;  /* 0x0000000fff067299 */ /* 0x000fc40008011606 */
[----:B------:R-:W-:Y:S02]  /*2c70*/  UIMAD UR10, UR18, UR10, UR58 ;  /* 0x0000000a120a72a4 */ /* 0x000fe4000f8e023a */
[----:B------:R-:W-:Y:S01]  /*2c80*/  USEL UR6, UR4, UR6, !UP3 ;  /* 0x0000000604067287 */ /* 0x000fe2000d800000 */
[----:B------:R-:W-:Y:S01]  /*2c90*/  @!UP0 UMOV UR7, UR9 ;  /* 0x0000000900078c82 */ /* 0x000fe20008000000 */
[----:B------:R-:W-:Y:S02]  /*2ca0*/  UIADD3 UR9, UPT, UPT, -UR5, URZ, URZ ;  /* 0x000000ff05097290 */ /* 0x000fe4000fffe1ff */
[----:B------:R-:W-:Y:S02]  /*2cb0*/  @!UP0 USHF.R.U32.HI UR7, URZ, UR15, UR7 ;  /* 0x0000000fff078299 */ /* 0x000fe40008011607 */
[----:B------:R-:W-:Y:S02]  /*2cc0*/  UIADD3 UR8, UPT, UPT, -UR6, URZ, URZ ;  /* 0x000000ff06087290 */ /* 0x000fe4000fffe1ff */
[----:B------:R-:W-:-:S02]  /*2cd0*/  @!UP0 USEL UR7, UR5, UR7, !UP3 ;  /* 0x0000000705078287 */ /* 0x000fc4000d800000 */
[----:B------:R-:W-:Y:S02]  /*2ce0*/  UIMAD UR8, UR39, UR8, UR4 ;  /* 0x00000008270872a4 */ /* 0x000fe4000f8e0204 */
[----:B------:R-:W-:Y:S02]  /*2cf0*/  @!UP0 UIADD3 UR6, UPT, UPT, UR6, -UR7, URZ ;  /* 0x8000000706068290 */ /* 0x000fe4000fffe0ff */
[----:B------:R-:W-:Y:S02]  /*2d00*/  @!UP0 UIMAD UR7, UR8, UR12, UR7 ;  /* 0x0000000c080782a4 */ /* 0x000fe4000f8e0207 */
[----:B------:R-:W-:Y:S02]  /*2d10*/  @!UP0 UIMAD UR4, UR39, UR6, UR5 ;  /* 0x00000006270482a4 */ /* 0x000fe4000f8e0205 */
[----:B------:R-:W-:Y:S02]  /*2d20*/  UIMAD UR6, UR13, UR9, UR59 ;  /* 0x000000090d0672a4 */ /* 0x000fe4000f8e023b */
[----:B------:R-:W-:Y:S01]  /*2d30*/  UIMAD UR58, UR4, UR18, UR10 ;  /* 0x00000012043a72a4 */ /* 0x000fe2000f8e020a */
[----:B------:R-:W-:-:S02]  /*2d40*/  @!UP0 UMOV UR5, UR7 ;  /* 0x0000000700058c82 */ /* 0x000fc40008000000 */
[----:B------:R-:W-:-:S12]  /*2d50*/  UIMAD UR59, UR5, UR13, UR6 ;  /* 0x0000000d053b72a4 */ /* 0x000fd8000f8e0206 */
.L_x_30:
        /* <DEDUP_REMOVED lines=20> */
.L_x_31:
[----:B------:R-:W-:Y:S02]  /*2ea0*/  R2UR UR5, R49 ;  /* 0x00000000310572ca */ /* 0x000fe400000e0000 */
[----:B------:R-:W-:Y:S02]  /*2eb0*/  R2UR UR4, R48 ;  /* 0x00000000300472ca */ /* 0x000fe400000e0000 */
[----:B------:R-:W-:Y:S02]  /*2ec0*/  PLOP3.LUT P1, PT, PT, PT, PT, 0x80, 0x8 ;  /* 0x000000000008781c */ /* 0x000fe40003f2f070 */
[----:B------:R-:W-:-:S07]  /*2ed0*/  LOP3.LUT R2, R2, 0x1, RZ, 0x3c, !PT ;  /* 0x0000000102027812 */ /* 0x000fce00078e3cff */
[----:B------:R-:W-:Y:S02]  /*2ee0*/  UIADD3 UR28, UPT, UPT, UR59, UR5, URZ ;  /* 0x000000053b1c7290 */ /* 0x000fe4000fffe0ff */
[----:B------:R-:W-:Y:S01]  /*2ef0*/  UIADD3 UR21, UPT, UPT, UR58, UR4, URZ ;  /* 0x000000043a157290 */ /* 0x000fe2000fffe0ff */
[----:B------:R-:W-:Y:S11]  /*2f00*/  BRA.U UP1, `(.L_x_32) ;  /* 0xffffffe501787547 */ /* 0x000ff6000b83ffff */
[----:B------:R-:W-:Y:S01]  /*2f10*/  UIADD3 UR44, UPT, UPT, UR44, 0x40, URZ ;  /* 0x000000402c2c7890 */ /* 0x000fe2000fffe0ff */
[----:B------:R-:W-:-:S03]  /*2f20*/  MOV R2, UR38 ;  /* 0x0000002600027c02 */ /* 0x000fc60008000f00 */
[----:B------:R-:W-:Y:S01]  /*2f30*/  ULEA UR4, UR45, UR44, 0x3 ;  /* 0x0000002c2d047291 */ /* 0x000fe2000f8e18ff */
[----:B------:R-:W-:-:S08]  /*2f40*/  SHF.L.U32 R2, R2, 0x1f, RZ ;  /* 0x0000001f02027819 */ /* 0x000fd000000006ff */
[----:B------:R-:W1:Y:S02]  /*2f50*/  SYNCS.PHASECHK.TRANS64.TRYWAIT P0, [UR4], R2 ;  /* 0x00000002ff0075a7 */ /* 0x000e640008001104 */
[----:B-1----:R-:W-:Y:S05]  /*2f60*/  @!P0 BRA `(.L_x_33) ;  /* 0x0000006800948947 */ /* 0x002fea0003800000 */
.L_x_132:
[----:B------:R-:W-:-:S04]  /*2f70*/  UIADD3 UR4, UPT, UPT, UR45, 0x1, URZ ;  /* 0x000000012d047890 */ /* 0x000fc8000fffe0ff */
[----:B------:R-:W-:-:S04]  /*2f80*/  UISETP.NE.AND UP0, UPT, UR4, 0x8, UPT ;  /* 0x000000080400788c */ /* 0x000fc8000bf05270 */
[----:B------:R-:W-:Y:S02]  /*2f90*/  USEL UR5, URZ, 0x1, UP0 ;  /* 0x00000001ff057887 */ /* 0x000fe40008000000 */
[----:B------:R-:W-:Y:S02]  /*2fa0*/  USEL UR4, UR4, URZ, UP0 ;  /* 0x000000ff04047287 */ /* 0x000fe40008000000 */
[----:B------:R-:W-:Y:S02]  /*2fb0*/  ULOP3.LUT UR6, UR38, UR5, URZ, 0x3c, !UPT ;  /* 0x0000000526067292 */ /* 0x000fe4000f8e3cff */
[----:B------:R-:W-:-:S04]  /*2fc0*/  ULEA UR5, UR4, UR44, 0x3 ;  /* 0x0000002c04057291 */ /* 0x000fc8000f8e18ff */
[----:B-1----:R-:W-:-:S04]  /*2fd0*/  MOV R2, UR6 ;  /* 0x0000000600027c02 */ /* 0x002fc80008000f00 */
[----:B------:R-:W-:-:S04]  /*2fe0*/  SHF.L.U32 R2, R2, 0x1f, RZ ;  /* 0x0000001f02027819 */ /* 0x000fc800000006ff */
[----:B------:R-:W1:Y:S02]  /*2ff0*/  SYNCS.PHASECHK.TRANS64.TRYWAIT P0, [UR5], R2 ;  /* 0x00000002ff0075a7 */ /* 0x000e640008001105 */
[----:B-1----:R-:W-:Y:S05]  /*3000*/  @!P0 BRA `(.L_x_34) ;  /* 0x0000006800848947 */ /* 0x002fea0003800000 */
.L_x_134:
        /* <DEDUP_REMOVED lines=10> */
.L_x_136:
        /* <DEDUP_REMOVED lines=10> */
.L_x_138:
        /* <DEDUP_REMOVED lines=10> */
.L_x_140:
        /* <DEDUP_REMOVED lines=10> */
.L_x_142:
        /* <DEDUP_REMOVED lines=10> */
.L_x_144:
[----:B------:R-:W-:-:S04]  /*3330*/  UIADD3 UR4, UPT, UPT, UR4, 0x1, URZ ;  /* 0x0000000104047890 */ /* 0x000fc8000fffe0ff */
[----:B------:R-:W-:-:S04]  /*3340*/  UISETP.NE.AND UP0, UPT, UR4, 0x8, UPT ;  /* 0x000000080400788c */ /* 0x000fc8000bf05270 */
[----:B------:R-:W-:Y:S02]  /*3350*/  USEL UR5, URZ, 0x1, UP0 ;  /* 0x00000001ff057887 */ /* 0x000fe40008000000 */
[----:B------:R-:W-:Y:S02]  /*3360*/  USEL UR4, UR4, URZ, UP0 ;  /* 0x000000ff04047287 */ /* 0x000fe40008000000 */
[----:B------:R-:W-:Y:S02]  /*3370*/  ULOP3.LUT UR5, UR6, UR5, URZ, 0x3c, !UPT ;  /* 0x0000000506057292 */ /* 0x000fe4000f8e3cff */
[----:B------:R-:W-:-:S04]  /*3380*/  ULEA UR4, UR4, UR44, 0x3 ;  /* 0x0000002c04047291 */ /* 0x000fc8000f8e18ff */
[----:B-1----:R-:W-:Y:S02]  /*3390*/  IMAD.U32 R2, RZ, RZ, UR5 ;  /* 0x00000005ff027e24 */ /* 0x002fe4000f8e00ff */
[----:B------:R-:W-:-:S03]  /*33a0*/  MOV R0, UR4 ;  /* 0x0000000400007c02 */ /* 0x000fc60008000f00 */
[----:B------:R-:W-:-:S07]  /*33b0*/  SHF.L.U32 R2, R2, 0x1f, RZ ;  /* 0x0000001f02027819 */ /* 0x000fce00000006ff */
.L_x_40:
[----:B-1----:R1:W2:Y:S02]  /*33c0*/  SYNCS.PHASECHK.TRANS64.TRYWAIT P0, [R0+URZ], R2 ;  /* 0x00000002000075a7 */ /* 0x0022a400080011ff */
[----:B--2---:R-:W-:Y:S05]  /*33d0*/  @!P0 NANOSLEEP.SYNCS 0x989680 ;  /* 0x009896800000895d */ /* 0x004fea0003900000 */
[----:B------:R-:W2:Y:S02]  /*33e0*/  @!P0 SYNCS.PHASECHK.TRANS64 P0, [R0+URZ], R2 ;  /* 0x00000002000085a7 */ /* 0x000ea400080010ff */
[----:B--2---:R-:W-:Y:S05]  /*33f0*/  @P0 EXIT ;  /* 0x000000000000094d */ /* 0x004fea0003800000 */
[----:B------:R-:W-:Y:S05]  /*3400*/  BRA `(.L_x_40) ;  /* 0xfffffffc00ec7947 */ /* 0x000fea000383ffff */
.L_x_16:
[----:B------:R-:W2:Y:S02]  /*3410*/  S2UR UR4, SR_CgaCtaId ;  /* 0x00000000000479c3 */ /* 0x000ea40000008800 */
[----:B--2---:R-:W-:-:S04]  /*3420*/  UISETP.NE.AND UP0, UPT, UR4, URZ, UPT ;  /* 0x000000ff0400728c */ /* 0x004fc8000bf05270 */
[----:B------:R-:W-:-:S09]  /*3430*/  UISETP.NE.OR UP0, UPT, UR18, 0x1, UP0 ;  /* 0x000000011200788c */ /* 0x000fd20008705670 */
[----:B------:R-:W-:Y:S05]  /*3440*/  BRA.U UP0, `(.L_x_41) ;  /* 0x0000000100b47547 */ /* 0x000fea000b800000 */
[----:B------:R-:W2:Y:S01]  /*3450*/  S2UR UR5, SR_CgaCtaId ;  /* 0x00000000000579c3 */ /* 0x000ea20000008800 */
[----:B------:R-:W-:Y:S01]  /*3460*/  UMOV UR4, 0x400 ;  /* 0x0000040000047882 */ /* 0x000fe20000000000 */
[----:B------:R-:W-:Y:S01]  /*3470*/  HFMA2 R3, -RZ, RZ, 0, 5.9604644775390625e-08 ;  /* 0x00000001ff037431 */ /* 0x000fe200000001ff */
[----:B------:R-:W-:Y:S01]  /*3480*/  ISETP.NE.AND P0, PT, R0, RZ, PT ;  /* 0x000000ff0000720c */ /* 0x000fe20003f05270 */
[----:B------:R-:W-:Y:S01]  /*3490*/  IMAD.MOV.U32 R8, RZ, RZ, RZ ;  /* 0x000000ffff087224 */ /* 0x000fe200078e00ff */
[----:B--2---:R-:W-:-:S04]  /*34a0*/  ULEA UR4, UR5, UR4, 0x18 ;  /* 0x0000000405047291 */ /* 0x004fc8000f8ec0ff */
[----:B------:R-:W-:Y:S02]  /*34b0*/  UIADD3 UR5, UPT, UPT, UR4, 0xd8, URZ ;  /* 0x000000d804057890 */ /* 0x000fe4000fffe0ff */
[----:B------:R-:W-:Y:S02]  /*34c0*/  UIADD3 UR8, UPT, UPT, UR4, 0xd0, URZ ;  /* 0x000000d004087890 */ /* 0x000fe4000fffe0ff */
[----:B------:R-:W-:-:S12]  /*34d0*/  UPRMT UR5, URZ, 0x654, UR5 ;  /* 0x00000654ff057896 */ /* 0x000fd80008000005 */
.L_x_44:
[----:B------:R-:W-:Y:S01]  /*34e0*/  SHF.L.U32 R6, R3, 0x1f, RZ ;  /* 0x0000001f03067819 */ /* 0x000fe200000006ff */
[----:B------:R-:W-:Y:S02]  /*34f0*/  IMAD.U32 R4, RZ, RZ, UR8 ;  /* 0x00000008ff047e24 */ /* 0x000fe4000f8e00ff */
[----:B------:R-:W-:Y:S01]  /*3500*/  @!P0 IMAD.MOV.U32 R5, RZ, RZ, 0x10 ;  /* 0x00000010ff058424 */ /* 0x000fe200078e00ff */
[----:B------:R-:W2:Y:S02]  /*3510*/  SYNCS.PHASECHK.TRANS64.TRYWAIT P1, [UR4+0xd8], R6 ;  /* 0x0000d806ff0075a7 */ /* 0x000ea40008021104 */
[----:B------:R-:W-:-:S04]  /*3520*/  PRMT R4, R0, 0x654, R4 ;  /* 0x0000065400047816 */ /* 0x000fc80000000004 */
[----:B------:R-:W-:Y:S01]  /*3530*/  SEL R2, R4, R2, !P0 ;  /* 0x0000000204027207 */ /* 0x000fe20004000000 */
[----:B--2---:R-:W-:Y:S06]  /*3540*/  @!P1 BRA `(.L_x_42) ;  /* 0x0000006400c49947 */ /* 0x004fec0003800000 */
.L_x_146:
[----:B------:R-:W-:Y:S01]  /*3550*/  UIADD3 UR6, UPT, UPT, UR4, 0x110, URZ ;  /* 0x0000011004067890 */ /* 0x000fe2000fffe0ff */
[----:B------:R3:W-:Y:S01]  /*3560*/  @!P0 SYNCS.ARRIVE.TRANS64.RED RZ, [R2+URZ], R5 ;  /* 0x0000000502ff89a7 */ /* 0x0007e200080004ff */
[----:B------:R-:W-:Y:S01]  /*3570*/  UIADD3 UR7, UPT, UPT, UR4, 0xd0, URZ ;  /* 0x000000d004077890 */ /* 0x000fe2000fffe0ff */
[----:B------:R-:W-:-:S08]  /*3580*/  LOP3.LUT R3, R3, 0x1, RZ, 0x3c, !PT ;  /* 0x0000000103037812 */ /* 0x000fd000078e3cff */
[----:B------:R-:W-:Y:S06]  /*3590*/  UGETNEXTWORKID.BROADCAST [UR6], [UR7] ;  /* 0x00000000060073ca */ /* 0x000fec0008000100 */
[----:B---3--:R-:W-:-:S04]  /*35a0*/  SHF.L.U32 R5, R8, 0x1f, RZ ;  /* 0x0000001f08057819 */ /* 0x008fc800000006ff */
[----:B------:R-:W3:Y:S02]  /*35b0*/  SYNCS.PHASECHK.TRANS64.TRYWAIT P1, [UR4+0xd0], R5 ;  /* 0x0000d005ff0075a7 */ /* 0x000ee40008021104 */
[----:B---3--:R-:W-:Y:S05]  /*35c0*/  @!P1 BRA `(.L_x_43) ;  /* 0x0000006400bc9947 */ /* 0x008fea0003800000 */
.L_x_148:
[----:B--2---:R-:W2:Y:S01]  /*35d0*/  LDS.128 R4, [UR4+0x110] ;  /* 0x00011004ff047984 */ /* 0x004ea20008000c00 */
[----:B------:R-:W-:Y:S01]  /*35e0*/  LOP3.LUT R8, R8, 0x1, RZ, 0x3c, !PT ;  /* 0x0000000108087812 */ /* 0x000fe200078e3cff */
[----:B------:R-:W-:Y:S01]  /*35f0*/  @!PT LDS RZ, [RZ] ;  /* 0x00000000fffff984 */ /* 0x000fe20000000800 */
[----:B------:R-:W-:Y:S01]  /*3600*/  @!PT LDS RZ, [RZ] ;  /* 0x00000000fffff984 */ /* 0x000fe20000000800 */
[----:B------:R-:W-:Y:S01]  /*3610*/  @!PT LDS RZ, [RZ] ;  /* 0x00000000fffff984 */ /* 0x000fe20000000800 */
[----:B------:R-:W-:Y:S01]  /*3620*/  @!PT LDS RZ, [RZ] ;  /* 0x00000000fffff984 */ /* 0x000fe20000000800 */
[----:B------:R3:W-:Y:S06]  /*3630*/  MEMBAR.ALL.CTA ;  /* 0x0000000000007992 */ /* 0x0007ec0000008000 */
[----:B---3--:R-:W3:Y:S02]  /*3640*/  FENCE.VIEW.ASYNC.S ;  /* 0x00000000000073c6 */ /* 0x008ee40000000000 */
[----:B---3--:R-:W-:Y:S01]  /*3650*/  SYNCS.ARRIVE.TRANS64.RED.A1T0 RZ, [UR5], RZ ;  /* 0x000000ffffff79a7 */ /* 0x008fe20008100405 */
[----:B--2---:R-:W-:-:S13]  /*3660*/  LOP3.LUT P1, RZ, R6, 0x1, RZ, 0xc0, !PT ;  /* 0x0000000106ff7812 */ /* 0x004fda000782c0ff */
[----:B------:R-:W-:Y:S05]  /*3670*/  @P1 BRA `(.L_x_44) ;  /* 0xfffffffc00981947 */ /* 0x000fea000383ffff */
[----:B------:R-:W-:-:S04]  /*3680*/  SHF.L.U32 R0, R3, 0x1f, RZ ;  /* 0x0000001f03007819 */ /* 0x000fc800000006ff */
[----:B------:R-:W2:Y:S02]  /*3690*/  SYNCS.PHASECHK.TRANS64 P0, [UR4+0xd8], R0 ;  /* 0x0000d800ff0075a7 */ /* 0x000ea40008001004 */
[----:B-12---:R-:W-:Y:S05]  /*36a0*/  @P0 EXIT ;  /* 0x000000000000094d */ /* 0x006fea0003800000 */
[----:B------:R-:W-:-:S07]  /*36b0*/  MOV R0, UR4 ;  /* 0x0000000400007c02 */ /* 0x000fce0008000f00 */
.L_x_45:
[----:B-1----:R-:W-:-:S04]  /*36c0*/  SHF.L.U32 R2, R3, 0x1f, RZ ;  /* 0x0000001f03027819 */ /* 0x002fc800000006ff */
[----:B------:R1:W2:Y:S03]  /*36d0*/  SYNCS.PHASECHK.TRANS64.TRYWAIT P0, [R0+URZ+0xd8], R2 ;  /* 0x0000d802000075a7 */ /* 0x0002a600080011ff */
[----:B--2---:R-:W-:Y:S05]  /*36e0*/  @!P0 NANOSLEEP.SYNCS 0x989680 ;  /* 0x009896800000895d */ /* 0x004fea0003900000 */
[----:B------:R-:W2:Y:S02]  /*36f0*/  @!P0 SYNCS.PHASECHK.TRANS64 P0, [R0+URZ+0xd8], R2 ;  /* 0x0000d802000085a7 */ /* 0x000ea400080010ff */
[----:B--2---:R-:W-:Y:S05]  /*3700*/  @P0 EXIT ;  /* 0x000000000000094d */ /* 0x004fea0003800000 */
[----:B------:R-:W-:Y:S05]  /*3710*/  BRA `(.L_x_45) ;  /* 0xfffffffc00e87947 */ /* 0x000fea000383ffff */
.L_x_41:
[----:B------:R-:W-:-:S09]  /*3720*/  UISETP.NE.AND UP0, UPT, UR18, URZ, UPT ;  /* 0x000000ff1200728c */ /* 0x000fd2000bf05270 */
[----:B------:R-:W-:Y:S05]  /*3730*/  BRA.U UP0, `(.L_x_46) ;  /* 0x0000000d00807547 */ /* 0x000fea000b800000 */
[----:B------:R-:W2:Y:S01]  /*3740*/  S2UR UR7, SR_CgaCtaId ;  /* 0x00000000000779c3 */ /* 0x000ea20000008800 */
[----:B------:R-:W-:Y:S01]  /*3750*/  UMOV UR4, 0x40 ;  /* 0x0000004000047882 */ /* 0x000fe20000000000 */
[----:B------:R-:W-:Y:S01]  /*3760*/  NOP ;  /* 0x0000000000007918 */ /* 0x000fe20000000000 */
[----:B------:R-:W-:Y:S01]  /*3770*/  UMOV UR6, 0x400 ;  /* 0x0000040000067882 */ /* 0x000fe20000000000 */
[----:B--2---:R-:W-:Y:S02]  /*3780*/  ULEA UR5, UR7, UR4, 0x18 ;  /* 0x0000000407057291 */ /* 0x004fe4000f8ec0ff */
[----:B------:R-:W-:-:S07]  /*3790*/  ULEA UR6, UR7, UR6, 0x18 ;  /* 0x0000000607067291 */ /* 0x000fce000f8ec0ff */
[----:B------:R-:W2:Y:S02]  /*37a0*/  LDS.U8 R0, [UR5+0x1c] ;  /* 0x00001c05ff007984 */ /* 0x000ea40008000000 */
[----:B--2---:R-:W-:-:S13]  /*37b0*/  ISETP.NE.AND P0, PT, R0, RZ, PT ;  /* 0x000000ff0000720c */ /* 0x004fda0003f05270 */
[----:B------:R-:W-:Y:S05]  /*37c0*/  @P0 BRA `(.L_x_47) ;  /* 0x0000000000580947 */ /* 0x000fea0003800000 */
[----:B------:R-:W-:-:S13]  /*37d0*/  ELECT P0, URZ, PT ;  /* 0x0000000000ff782f */ /* 0x000fda0003800000 */
[----:B------:R-:W-:Y:S05]  /*37e0*/  @!P0 BRA `(.L_x_48) ;  /* 0x0000000000608947 */ /* 0x000fea0003800000 */
[----:B------:R-:W-:Y:S01]  /*37f0*/  UMOV UR4, 0x10 ;  /* 0x0000001000047882 */ /* 0x000fe20000000000 */
[----:B------:R-:W-:Y:S01]  /*3800*/  HFMA2 R0, -RZ, RZ, 0, 5.9604644775390625e-08 ;  /* 0x00000001ff007431 */ /* 0x000fe200000001ff */
[----:B------:R-:W-:-:S03]  /*3810*/  MOV R2, 0xffff ;  /* 0x0000ffff00027802 */ /* 0x000fc60000000f00 */
[----:B------:R-:W-:Y:S04]  /*3820*/  DEPBAR.LE SB2, 0x36 ;  /* 0x0000ad800000791a */ /* 0x000fe80000000000 */
[----:B------:R-:W2:Y:S02]  /*3830*/  UTCATOMSWS.FIND_AND_SET.ALIGN UP0, UR4, UR4 ;  /* 0x00000004000475e3 */ /* 0x000ea40008000800 */
[----:B--2---:R-:W-:Y:S01]  /*3840*/  MOV R3, UR4 ;  /* 0x0000000400037c02 */ /* 0x004fe20008000f00 */
[----:B------:R-:W-:Y:S06]  /*3850*/  BRA.U UP0, `(.L_x_49) ;  /* 0x0000000100187547 */ /* 0x000fec000b800000 */
.L_x_50:
[----:B------:R-:W-:Y:S05]  /*3860*/  NANOSLEEP 0x64 ;  /* 0x000000640000795d */ /* 0x000fea0003800000 */
[----:B------:R-:W-:-:S05]  /*3870*/  UMOV UR4, 0x10 ;  /* 0x0000001000047882 */ /* 0x000fca0000000000 */
[----:B------:R-:W-:Y:S04]  /*3880*/  DEPBAR.LE SB2, 0x36 ;  /* 0x0000ad800000791a */ /* 0x000fe80000000000 */
[----:B------:R-:W2:Y:S02]  /*3890*/  UTCATOMSWS.FIND_AND_SET.ALIGN UP0, UR4, UR4 ;  /* 0x00000004000475e3 */ /* 0x000ea40008000800 */
[----:B--2---:R-:W-:Y:S01]  /*38a0*/  MOV R3, UR4 ;  /* 0x0000000400037c02 */ /* 0x004fe20008000f00 */
[----:B------:R-:W-:Y:S05]  /*38b0*/  BRA.U !UP0, `(.L_x_50) ;  /* 0xfffffffd08e87547 */ /* 0x000fea000b83ffff */
.L_x_49:
[-C--:B------:R-:W-:Y:S02]  /*38c0*/  SHF.L.U32 R2, R2, R3.reuse, RZ ;  /* 0x0000000302027219 */ /* 0x080fe400000006ff */
[----:B------:R-:W-:Y:S01]  /*38d0*/  SHF.L.U32 R0, R0, R3, RZ ;  /* 0x0000000300007219 */ /* 0x000fe200000006ff */
[----:B------:R-:W-:Y:S02]  /*38e0*/  IMAD.SHL.U32 R3, R3, 0x20, RZ ;  /* 0x0000002003037824 */ /* 0x000fe400078e00ff */
[----:B------:R2:W-:Y:S04]  /*38f0*/  ATOMS.OR RZ, [UR5+0x14], R2 ;  /* 0x00001402ffff798c */ /* 0x0005e8000b000005 */
[----:B------:R2:W-:Y:S04]  /*3900*/  ATOMS.OR RZ, [UR5+0x18], R0 ;  /* 0x00001800ffff798c */ /* 0x0005e8000b000005 */
[----:B------:R2:W-:Y:S01]  /*3910*/  STS [UR6+0x120], R3 ;  /* 0x00012003ff007988 */ /* 0x0005e20008000806 */
[----:B------:R-:W-:Y:S05]  /*3920*/  BRA `(.L_x_48) ;  /* 0x0000000000107947 */ /* 0x000fea0003800000 */
.L_x_47:
[----:B------:R-:W-:Y:S02]  /*3930*/  MOV R0, 0xffffffff ;  /* 0xffffffff00007802 */ /* 0x000fe40000000f00 */
[----:B------:R-:W-:-:S03]  /*3940*/  MOV R2, 0x3970 ;  /* 0x0000397000027802 */ /* 0x000fc60000000f00 */
[----:B------:R2:W-:Y:S04]  /*3950*/  STS [UR6+0x120], R0 ;  /* 0x00012000ff007988 */ /* 0x0005e80008000806 */
[----:B-12--5:R-:W-:Y:S05]  /*3960*/  CALL.REL.NOINC `($__internal_1_$__cuda_sm10x_tcgen05_guardrail_trap_phase_invalid_during_alloc) ;  /* 0x0000006800c87944 */ /* 0x026fea0003c00000 */
.L_x_48:
[----:B------:R-:W-:Y:S05]  /*3970*/  WARPSYNC.ALL ;  /* 0x0000000000007948 */ /* 0x000fea0003800000 */
[----:B------:R-:W3:Y:S01]  /*3980*/  S2UR UR4, SR_CgaCtaId ;  /* 0x00000000000479c3 */ /* 0x000ee20000008800 */
[----:B------:R-:W-:Y:S01]  /*3990*/  UMOV UR21, 0x400 ;  /* 0x0000040000157882 */ /* 0x000fe20000000000 */
[----:B------:R-:W-:-:S06]  /*39a0*/  NOP ;  /* 0x0000000000007918 */ /* 0x000fcc0000000000 */
[----:B------:R-:W-:Y:S06]  /*39b0*/  BAR.ARV 0x6, 0xa0 ;  /* 0x0182800000007b1d */ /* 0x000fec0000002000 */
[----:B------:R-:W4:Y:S01]  /*39c0*/  LDCU UR6, c[0x0][0x394] ;  /* 0x00007280ff0677ac */ /* 0x000f220008000800 */
[----:B------:R-:W-:Y:S01]  /*39d0*/  IMAD.MOV.U32 R10, RZ, RZ, 0x1 ;  /* 0x00000001ff0a7424 */ /* 0x000fe200078e00ff */
[----:B------:R-:W-:Y:S01]  /*39e0*/  CS2R R8, SRZ ;  /* 0x0000000000087805 */ /* 0x000fe2000001ff00 */
[----:B------:R-:W-:Y:S01]  /*39f0*/  UMOV UR24, URZ ;  /* 0x000000ff00187c82 */ /* 0x000fe20008000000 */
[----:B------:R-:W-:Y:S01]  /*3a00*/  UMOV UR18, URZ ;  /* 0x000000ff00127c82 */ /* 0x000fe20008000000 */
[----:B------:R-:W-:Y:S01]  /*3a10*/  UMOV UR32, 0x0 ;  /* 0x0000000000207882 */ /* 0x000fe20000000000 */
[----:B------:R-:W-:Y:S01]  /*3a20*/  UMOV UR33, 0x4218490 ;  /* 0x0421849000217882 */ /* 0x000fe20000000000 */
[----:B------:R-:W-:Y:S01]  /*3a30*/  UMOV UR30, 0x0 ;  /* 0x00000000001e7882 */ /* 0x000fe20000000000 */
[----:B------:R-:W-:Y:S01]  /*3a40*/  UMOV UR31, 0x4218490 ;  /* 0x04218490001f7882 */ /* 0x000fe20000000000 */
[----:B---3--:R-:W-:Y:S01]  /*3a50*/  ULEA UR21, UR4, UR21, 0x18 ;  /* 0x0000001504157291 */ /* 0x008fe2000f8ec0ff */
[----:B------:R-:W3:Y:S03]  /*3a60*/  LDCU UR4, c[0x0][0x394] ;  /* 0x00007280ff0477ac */ /* 0x000ee60008000800 */
[----:B------:R-:W-:-:S02]  /*3a70*/  UIADD3 UR22, UPT, UPT, UR21, 0x14400, URZ ;  /* 0x0001440015167890 */ /* 0x000fc4000fffe0ff */
[----:B------:R-:W-:-:S03]  /*3a80*/  UIADD3 UR5, UPT, UPT, UR21, 0x4400, URZ ;  /* 0x0000440015057890 */ /* 0x000fc6000fffe0ff */
[----:B------:R-:W2:Y:S01]  /*3a90*/  LDS R11, [UR21+0x120] ;  /* 0x00012015ff0b7984 */ /* 0x000ea20008000800 */
[----:B------:R-:W-:Y:S02]  /*3aa0*/  USHF.R.U32.HI UR22, URZ, 0x4, UR22 ;  /* 0x00000004ff167899 */ /* 0x000fe40008011616 */
[----:B------:R-:W-:Y:S02]  /*3ab0*/  UIADD3 UR35, UPT, UPT, UR21, 0xd8, URZ ;  /* 0x000000d815237890 */ /* 0x000fe4000fffe0ff */
[----:B------:R-:W-:Y:S02]  /*3ac0*/  USHF.R.U32.HI UR5, URZ, 0x4, UR5 ;  /* 0x00000004ff057899 */ /* 0x000fe40008011605 */
[----:B------:R-:W-:Y:S02]  /*3ad0*/  ULOP3.LUT UR22, UR22, 0x3fff, URZ, 0xc0, !UPT ;  /* 0x00003fff16167892 */ /* 0x000fe4000f8ec0ff */
[----:B------:R-:W-:Y:S02]  /*3ae0*/  UPRMT UR35, URZ, 0x654, UR35 ;  /* 0x00000654ff237896 */ /* 0x000fe40008000023 */
[----:B---3--:R-:W-:-:S02]  /*3af0*/  UIADD3 UR4, UPT, UPT, UR4, 0x3f, URZ ;  /* 0x0000003f04047890 */ /* 0x008fc4000fffe0ff */
[----:B------:R-:W-:Y:S02]  /*3b00*/  ULOP3.LUT UR23, UR5, 0x3fff, URZ, 0xc0, !UPT ;  /* 0x00003fff05177892 */ /* 0x000fe4000f8ec0ff */
[----:B------:R-:W-:Y:S02]  /*3b10*/  USHF.R.S32.HI UR34, URZ, 0x1f, UR4 ;  /* 0x0000001fff227899 */ /* 0x000fe40008011404 */
[----:B------:R-:W-:Y:S02]  /*3b20*/  ULOP3.LUT UR22, UR22, 0x2000000, URZ, 0xfc, !UPT ;  /* 0x0200000016167892 */ /* 0x000fe4000f8efcff */
[----:B------:R-:W-:Y:S02]  /*3b30*/  ULEA.HI UR34, UR34, UR4, URZ, 0x6 ;  /* 0x0000000422227291 */ /* 0x000fe4000f8f30ff */
[----:B----4-:R-:W-:Y:S02]  /*3b40*/  UISETP.GE.AND UP4, UPT, UR6, 0x1, UPT ;  /* 0x000000010600788c */ /* 0x010fe4000bf86270 */
[----:B------:R-:W-:Y:S01]  /*3b50*/  USHF.R.S32.HI UR34, URZ, 0x6, UR34 ;  /* 0x00000006ff227899 */ /* 0x000fe20008011422 */
[----:B------:R-:W-:Y:S01]  /*3b60*/  UMOV UR28, 0x0 ;  /* 0x00000000001c7882 */ /* 0x000fe20000000000 */
[----:B------:R-:W-:-:S02]  /*3b70*/  UMOV UR29, 0x4218490 ;  /* 0x04218490001d7882 */ /* 0x000fc40000000000 */
[----:B------:R-:W-:Y:S01]  /*3b80*/  UISETP.LT.AND UP0, UPT, UR34, 0x1, UPT ;  /* 0x000000012200788c */ /* 0x000fe2000bf01270 */
[----:B------:R-:W-:Y:S01]  /*3b90*/  UMOV UR26, 0x0 ;  /* 0x00000000001a7882 */ /* 0x000fe20000000000 */
[----:B------:R-:W-:Y:S02]  /*3ba0*/  UMOV UR27, 0x4218490 ;  /* 0x04218490001b7882 */ /* 0x000fe40000000000 */
[----:B------:R-:W-:-:S04]  /*3bb0*/  USEL UR36, UR34, 0x1, !UP0 ;  /* 0x0000000122247887 */ /* 0x000fc8000c000000 */
[----:B------:R-:W-:Y:S01]  /*3bc0*/  UIADD3 UR36, UPT, UPT, -UR36, URZ, URZ ;  /* 0x000000ff24247290 */ /* 0x000fe2000fffe1ff */
[C---:B--2---:R-:W-:Y:S01]  /*3bd0*/  VIADD R3, R11.reuse, 0x80 ;  /* 0x000000800b037836 */ /* 0x044fe20000000000 */
[----:B------:R-:W-:-:S04]  /*3be0*/  LOP3.LUT R2, R11, 0xffff, RZ, 0xc0, !PT ;  /* 0x0000ffff0b027812 */ /* 0x000fc800078ec0ff */
[----:B------:R-:W-:-:S05]  /*3bf0*/  LOP3.LUT R3, R3, 0xffff, RZ, 0xc0, !PT ;  /* 0x0000ffff03037812 */ /* 0x000fca00078ec0ff */
[----:B------:R2:W-:Y:S02]  /*3c00*/  STL.64 [R1], R2 ;  /* 0x0000000201007387 */ /* 0x0005e40000100a00 */
.L_x_57:
[----:B--2---:R-:W-:-:S04]  /*3c10*/  SHF.L.U32 R2, R9, 0x1f, RZ ;  /* 0x0000001f09027819 */ /* 0x004fc800000006ff */
[----:B------:R-:W2:Y:S02]  /*3c20*/  SYNCS.PHASECHK.TRANS64.TRYWAIT P0, [UR21+0xd0], R2 ;  /* 0x0000d002ff0075a7 */ /* 0x000ea40008001115 */
[----:B--23--:R-:W-:Y:S05]  /*3c30*/  @!P0 BRA `(.L_x_51) ;  /* 0x0000006000388947 */ /* 0x00cfea0003800000 */
.L_x_150:
[----:B------:R-:W3:Y:S01]  /*3c40*/  LDS.128 R4, [UR21+0x110] ;  /* 0x00011015ff047984 */ /* 0x000ee20008000c00 */
[----:B------:R-:W-:Y:S01]  /*3c50*/  ULEA UR25, UR24, UR21, 0x3 ;  /* 0x0000001518197291 */ /* 0x000fe2000f8e18ff */
[----:B--2---:R-:W-:Y:S01]  /*3c60*/  SHF.L.U32 R2, R10, 0x1f, RZ ;  /* 0x0000001f0a027819 */ /* 0x004fe200000006ff */
[----:B------:R-:W-:Y:S01]  /*3c70*/  @!PT LDS RZ, [RZ] ;  /* 0x00000000fffff984 */ /* 0x000fe20000000800 */
[----:B------:R-:W-:Y:S01]  /*3c80*/  @!PT LDS RZ, [RZ] ;  /* 0x00000000fffff984 */ /* 0x000fe20000000800 */
[----:B------:R-:W-:Y:S01]  /*3c90*/  @!PT LDS RZ, [RZ] ;  /* 0x00000000fffff984 */ /* 0x000fe20000000800 */
[----:B------:R-:W-:Y:S01]  /*3ca0*/  @!PT LDS RZ, [RZ] ;  /* 0x00000000fffff984 */ /* 0x000fe20000000800 */
[----:B------:R2:W-:Y:S06]  /*3cb0*/  MEMBAR.ALL.CTA ;  /* 0x0000000000007992 */ /* 0x0005ec0000008000 */
[----:B--2---:R-:W2:Y:S02]  /*3cc0*/  FENCE.VIEW.ASYNC.S ;  /* 0x00000000000073c6 */ /* 0x004ea40000000000 */
[----:B--2---:R-:W-:Y:S01]  /*3cd0*/  SYNCS.ARRIVE.TRANS64.RED.A1T0 RZ, [UR35], RZ ;  /* 0x000000ffffff79a7 */ /* 0x004fe20008100423 */
[----:B------:R-:W2:Y:S02]  /*3ce0*/  SYNCS.PHASECHK.TRANS64.TRYWAIT P0, [UR25+0xf0], R2 ;  /* 0x0000f002ff0075a7 */ /* 0x000ea40008001119 */
[----:B--23--:R-:W-:Y:S05]  /*3cf0*/  @!P0 BRA `(.L_x_52) ;  /* 0x0000006000208947 */ /* 0x00cfea0003800000 */
.L_x_152:
[----:B------:R-:W-:Y:S05]  /*3d00*/  BRA.U !UP4, `(.L_x_53) ;  /* 0x000000010cf87547 */ /* 0x000fea000b800000 */
[----:B--2---:R-:W-:Y:S01]  /*3d10*/  IMAD.U32 R0, RZ, RZ, UR24 ;  /* 0x00000018ff007e24 */ /* 0x004fe2000f8e00ff */
[----:B------:R-:W-:-:S04]  /*3d20*/  ULEA UR4, UR18, UR21, 0x3 ;  /* 0x0000001512047291 */ /* 0x000fc8000f8e18ff */
[----:B------:R-:W-:-:S05]  /*3d30*/  LEA R0, R0, R1, 0x2 ;  /* 0x0000000100007211 */ /* 0x000fca00078e10ff */
[----:B------:R2:W5:Y:S01]  /*3d40*/  LDL R2, [R0] ;  /* 0x0000000000027983 */ /* 0x0005620000100800 */
[----:B------:R-:W-:Y:S01]  /*3d50*/  UPLOP3.LUT UP2, UPT, UPT, UPT, UPT, 0x40, 0x4 ;  /* 0x000000000004789c */ /* 0x000fe20003f4e870 */
[----:B------:R-:W-:Y:S01]  /*3d60*/  UMOV UR20, UR36 ;  /* 0x0000002400147c82 */ /* 0x000fe20008000000 */
[----:B------:R-:W-:Y:S01]  /*3d70*/  UMOV UR19, UR34 ;  /* 0x0000002200137c82 */ /* 0x000fe20008000000 */
[----:B------:R-:W-:Y:S01]  /*3d80*/  UMOV UR5, UR18 ;  /* 0x0000001200057c82 */ /* 0x000fe20008000000 */
[----:B--2---:R-:W-:-:S04]  /*3d90*/  SHF.L.U32 R0, R8, 0x1f, RZ ;  /* 0x0000001f08007819 */ /* 0x004fc800000006ff */
[----:B------:R2:W3:Y:S03]  /*3da0*/  SYNCS.PHASECHK.TRANS64.TRYWAIT P2, [UR4], R0 ;  /* 0x00000000ff0075a7 */ /* 0x0004e60008041104 */
.L_x_56:
[----:B------:R-:W-:Y:S02]  /*3db0*/  UIADD3 UR20, UPT, UPT, UR20, 0x1, URZ ;  /* 0x0000000114147890 */ /* 0x000fe4000fffe0ff */
[----:B------:R-:W-:Y:S02]  /*3dc0*/  ULEA UR17, UR5, UR21, 0x3 ;  /* 0x0000001505117291 */ /* 0x000fe4000f8e18ff */
[----:B------:R-:W-:Y:S01]  /*3dd0*/  UISETP.NE.AND UP3, UPT, UR20, URZ, UPT ;  /* 0x000000ff1400728c */ /* 0x000fe2000bf65270 */
[----:B--234-:R-:W-:Y:S10]  /*3de0*/  @P2 BRA `(.L_x_54) ;  /* 0x00000000000c2947 */ /* 0x01cff40003800000 */
[----:B------:R-:W-:Y:S04]  /*3df0*/  SHF.L.U32 R3, R8, 0x1f, RZ ;  /* 0x0000001f08037819 */ /* 0x000fe800000006ff */
[----:B------:R-:W3:Y:S02]  /*3e00*/  SYNCS.PHASECHK.TRANS64.TRYWAIT P0, [UR17], R3 ;  /* 0x00000003ff0075a7 */ /* 0x000ee40008001111 */
[----:B---3--:R-:W-:Y:S05]  /*3e10*/  @!P0 BRA `(.L_x_55) ;  /* 0x0000005c00f08947 */ /* 0x008fea0003800000 */
.L_x_54:
[----:B------:R-:W-:Y:S01]  /*3e20*/  UISETP.NE.AND UP0, UPT, UR19, 0x1, UPT ;  /* 0x000000011300788c */ /* 0x000fe2000bf05270 */
[----:B------:R-:W-:Y:S01]  /*3e30*/  PLOP3.LUT P2, PT, PT, PT, PT, 0x80, 0x8 ;  /* 0x000000000008781c */ /* 0x000fe20003f4f070 */
[----:B------:R-:W-:Y:S01]  /*3e40*/  UIADD3 UR4, UPT, UPT, UR5, 0x1, URZ ;  /* 0x0000000105047890 */ /* 0x000fe2000fffe0ff */
[----:B------:R-:W-:Y:S11]  /*3e50*/  ELECT P1, URZ, PT ;  /* 0x0000000000ff782f */ /* 0x000ff60003820000 */
[----:B------:R-:W-:Y:S02]  /*3e60*/  @!UPT UIADD3 URZ, UPT, UPT, URZ, URZ, URZ ;  /* 0x000000fffffff290 */ /* 0x000fe4000fffe0ff */
[----:B-----5:R-:W-:Y:S01]  /*3e70*/  @P1 R2UR.BROADCAST UR8, R2 ;  /* 0x00000000020812ca */ /* 0x020fe200008e0000 */
[----:B------:R-:W-:Y:S01]  /*3e80*/  UISETP.NE.AND UP1, UPT, UR4, 0x8, UPT ;  /* 0x000000080400788c */ /* 0x000fe2000bf25270 */
[----:B------:R-:W-:Y:S01]  /*3e90*/  PLOP3.LUT P0, PT, PT, PT, UP0, 0x80, 0x8 ;  /* 0x000000000008781c */ /* 0x000fe20003f0f008 */
[----:B------:R-:W-:Y:S02]  /*3ea0*/  ULEA UR10, UR5, UR23, 0x9 ;  /* 0x00000017050a7291 */ /* 0x000fe4000f8e48ff */
[----:B------:R-:W-:Y:S02]  /*3eb0*/  USEL UR6, URZ, 0x1, UP1 ;  /* 0x00000001ff067887 */ /* 0x000fe40008800000 */
[----:B------:R-:W-:Y:S02]  /*3ec0*/  USEL UR18, UR4, URZ, UP1 ;  /* 0x000000ff04127287 */ /* 0x000fe40008800000 */
[----:B------:R-:W-:Y:S02]  /*3ed0*/  ULEA UR14, UR5, UR22, 0xa ;  /* 0x00000016050e7291 */ /* 0x000fe4000f8e50ff */
[----:B------:R-:W-:Y:S01]  /*3ee0*/  @UP0 ULEA UR4, UR18, UR21, 0x3 ;  /* 0x0000001512040291 */ /* 0x000fe2000f8e18ff */
[----:B------:R-:W-:Y:S01]  /*3ef0*/  LOP3.LUT R8, R8, UR6, RZ, 0x3c, !PT ;  /* 0x0000000608087c12 */ /* 0x000fe2000f8e3cff */
[----:B------:R-:W-:Y:S02]  /*3f00*/  UIADD3 UR6, UPT, UPT, UR10, 0x80, URZ ;  /* 0x000000800a067890 */ /* 0x000fe4000fffe0ff */
[----:B------:R-:W-:Y:S01]  /*3f10*/  UIADD3 UR12, UPT, UPT, UR10, 0x100, URZ ;  /* 0x000001000a0c7890 */ /* 0x000fe2000fffe0ff */
[----:B--2---:R-:W-:Y:S01]  /*3f20*/  @P0 SHF.L.U32 R0, R8, 0x1f, RZ ;  /* 0x0000001f08000819 */ /* 0x004fe200000006ff */
[----:B------:R-:W-:Y:S01]  /*3f30*/  UIADD3 UR19, UPT, UPT, UR19, -0x1, URZ ;  /* 0xffffffff13137890 */ /* 0x000fe2000fffe0ff */
[----:B------:R-:W-:Y:S02]  /*3f40*/  UMOV UR11, 0x40004040 ;  /* 0x40004040000b7882 */ /* 0x000fe40000000000 */
[----:B------:R4:W2:Y:S01]  /*3f50*/  @P0 SYNCS.PHASECHK.TRANS64.TRYWAIT P2, [UR4], R0 ;  /* 0x00000000ff0005a7 */ /* 0x0008a20008041104 */
[----:B------:R-:W-:Y:S11]  /*3f60*/  ELECT P0, URZ, PT ;  /* 0x0000000000ff782f */ /* 0x000ff60003800000 */
[----:B------:R-:W-:Y:S02]  /*3f70*/  @!UPT UIADD3 URZ, UPT, UPT, URZ, URZ, URZ ;  /* 0x000000fffffff290 */ /* 0x000fe4000fffe0ff */
[C---:B------:R-:W-:Y:S01]  /*3f80*/  @P0 R2UR.BROADCAST UR16, R2.reuse ;  /* 0x00000000021002ca */ /* 0x040fe200008e0000 */
[----:B------:R-:W-:Y:S01]  /*3f90*/  UIADD3 UR4, UPT, UPT, UR14, 0x80, URZ ;  /* 0x000000800e047890 */ /* 0x000fe2000fffe0ff */
[----:B------:R-:W-:Y:S01]  /*3fa0*/  ELECT P0, URZ, PT ;  /* 0x0000000000ff782f */ /* 0x000fe20003800000 */
[----:B------:R-:W-:Y:S01]  /*3fb0*/  UMOV UR15, 0x40004040 ;  /* 0x40004040000f7882 */ /* 0x000fe20000000000 */
[----:B------:R-:W-:Y:S01]  /*3fc0*/  UMOV UR7, 0x40004040 ;  /* 0x4000404000077882 */ /* 0x000fe20000000000 */
[----:B------:R3:W-:Y:S01]  /*3fd0*/  UTCHMMA gdesc[UR10], gdesc[UR14], tmem[UR8], tmem[UR32], idesc[UR33], UP2 ;  /* 0x00ff200e0a0075ea */ /* 0x0007e20009000008 */
[----:B------:R-:W-:Y:S01]  /*3fe0*/  UPLOP3.LUT UP2, UPT, UPT, UPT, UPT, 0x80, 0x8 ;  /* 0x000000000008789c */ /* 0x000fe20003f4f070 */
[----:B------:R-:W-:Y:S01]  /*3ff0*/  UMOV UR5, 0x40004040 ;  /* 0x4000404000057882 */ /* 0x000fe20000000000 */
[----:B------:R-:W-:Y:S01]  /*4000*/  UMOV UR13, 0x40004040 ;  /* 0x40004040000d7882 */ /* 0x000fe20000000000 */
[----:B------:R-:W-:Y:S04]  /*4010*/  UMOV UR9, 0x40004040 ;  /* 0x4000404000097882 */ /* 0x000fe80000000000 */
[----:B------:R1:W-:Y:S01]  /*4020*/  UTCHMMA gdesc[UR6], gdesc[UR4], tmem[UR16], tmem[UR30], idesc[UR31], UPT ;  /* 0x00ff1e04060075ea */ /* 0x0003e2000b800010 */
[----:B---3--:R-:W-:Y:S01]  /*4030*/  UIADD3 UR8, UPT, UPT, UR14, 0x100, URZ ;  /* 0x000001000e087890 */ /* 0x008fe2000fffe0ff */
[C---:B------:R-:W-:Y:S02]  /*4040*/  @P0 R2UR.BROADCAST UR15, R2.reuse ;  /* 0x00000000020f02ca */ /* 0x040fe400008e0000 */
[----:B------:R-:W-:Y:S01]  /*4050*/  ELECT P0, URZ, PT ;  /* 0x0000000000ff782f */ /* 0x000fe20003800000 */
[----:B------:R-:W-:Y:S02]  /*4060*/  UIADD3 UR10, UPT, UPT, UR10, 0x180, URZ ;  /* 0x000001800a0a7890 */ /* 0x000fe4000fffe0ff */
[----:B-1----:R-:W-:Y:S10]  /*4070*/  UIADD3 UR6, UPT, UPT, UR14, 0x180, URZ ;  /* 0x000001800e067890 */ /* 0x002ff4000fffe0ff */
[----:B------:R-:W-:Y:S01]  /*4080*/  @P0 R2UR.BROADCAST UR14, R2 ;  /* 0x00000000020e02ca */ /* 0x000fe200008e0000 */
[----:B------:R-:W-:Y:S01]  /*4090*/  UIADD3 UR4, UPT, UPT, UR17, 0x40, URZ ;  /* 0x0000004011047890 */ /* 0x000fe2000fffe0ff */
[----:B------:R-:W-:Y:S01]  /*40a0*/  UMOV UR5, UR18 ;  /* 0x0000001200057c82 */ /* 0x000fe20008000000 */
[----:B------:R4:W-:Y:S10]  /*40b0*/  UTCHMMA gdesc[UR12], gdesc[UR8], tmem[UR15], tmem[UR28], idesc[UR29], UPT ;  /* 0x00ff1c080c0075ea */ /* 0x0009f4000b80000f */
[----:B------:R4:W-:Y:S01]  /*40c0*/  UTCHMMA gdesc[UR10], gdesc[UR6], tmem[UR14], tmem[UR26], idesc[UR27], UPT ;  /* 0x00ff1a060a0075ea */ /* 0x0009e2000b80000e */
[----:B------:R4:W-:Y:S01]  /*40d0*/  UTCBAR [UR4], URZ ;  /* 0x000000ff040073e9 */ /* 0x0009e200080000ff */
[----:B------:R-:W-:Y:S05]  /*40e0*/  BRA.U UP3, `(.L_x_56) ;  /* 0xfffffffd03307547 */ /* 0x000fea000b83ffff */
.L_x_53:
[----:B----4-:R-:W-:Y:S01]  /*40f0*/  UIADD3 UR4, UPT, UPT, UR24, 0x1, URZ ;  /* 0x0000000118047890 */ /* 0x010fe2000fffe0ff */
[----:B------:R-:W-:Y:S01]  /*4100*/  LOP3.LUT P0, RZ, R6, 0x1, RZ, 0xc0, !PT ;  /* 0x0000000106ff7812 */ /* 0x000fe2000780c0ff */
[----:B------:R-:W-:Y:S01]  /*4110*/  UIADD3 UR5, UPT, UPT, UR25, 0xe0, URZ ;  /* 0x000000e019057890 */ /* 0x000fe2000fffe0ff */
[----:B------:R-:W-:Y:S01]  /*4120*/  LOP3.LUT R9, R9, 0x1, RZ, 0x3c, !PT ;  /* 0x0000000109097812 */ /* 0x000fe200078e3cff */
[----:B------:R-:W-:-:S04]  /*4130*/  UISETP.NE.AND UP0, UPT, UR4, 0x2, UPT ;  /* 0x000000020400788c */ /* 0x000fc8000bf05270 */
[----:B------:R-:W-:Y:S02]  /*4140*/  USEL UR6, URZ, 0x1, UP0 ;  /* 0x00000001ff067887 */ /* 0x000fe40008000000 */
[----:B------:R-:W-:Y:S01]  /*4150*/  USEL UR24, UR4, URZ, UP0 ;  /* 0x000000ff04187287 */ /* 0x000fe20008000000 */
[----:B------:R3:W-:Y:S03]  /*4160*/  UTCBAR [UR5], URZ ;  /* 0x000000ff050073e9 */ /* 0x0007e600080000ff */
[----:B------:R-:W-:Y:S01]  /*4170*/  LOP3.LUT R10, R10, UR6, RZ, 0x3c, !PT ;  /* 0x000000060a0a7c12 */ /* 0x000fe2000f8e3cff */
[----:B------:R-:W-:Y:S07]  /*4180*/  @P0 BRA `(.L_x_57) ;  /* 0xfffffff800a00947 */ /* 0x000fee000383ffff */
[----:B------:R-:W4:Y:S01]  /*4190*/  S2UR UR6, SR_CgaCtaId ;  /* 0x00000000000679c3 */ /* 0x000f220000008800 */
[----:B------:R-:W-:Y:S01]  /*41a0*/  ELECT P0, URZ, PT ;  /* 0x0000000000ff782f */ /* 0x000fe20003800000 */
[----:B--2---:R-:W-:Y:S01]  /*41b0*/  IMAD.MOV.U32 R0, RZ, RZ, 0x1 ;  /* 0x00000001ff007424 */ /* 0x004fe200078e00ff */
[----:B------:R-:W-:Y:S01]  /*41c0*/  UIADD3 UR21, UPT, UPT, UR21, 0xf0, URZ ;  /* 0x000000f015157890 */ /* 0x000fe2000fffe0ff */
[----:B------:R-:W-:Y:S01]  /*41d0*/  SHF.L.U32 R2, R10, 0x1f, RZ ;  /* 0x0000001f0a027819 */ /* 0x000fe200000006ff */
[----:B------:R-:W-:-:S03]  /*41e0*/  UMOV UR4, 0x40 ;  /* 0x0000004000047882 */ /* 0x000fc60000000000 */
[----:B------:R-:W-:Y:S01]  /*41f0*/  UVIRTCOUNT.DEALLOC.SMPOOL 0x80 ;  /* 0x000000800000784c */ /* 0x000fe20000000000 */
[----:B----4-:R-:W-:Y:S02]  /*4200*/  ULEA UR6, UR6, UR4, 0x18 ;  /* 0x0000000406067291 */ /* 0x010fe4000f8ec0ff */
[----:B------:R-:W-:-:S07]  /*4210*/  ULEA UR4, UR24, UR21, 0x3 ;  /* 0x0000001518047291 */ /* 0x000fce000f8e18ff */
[----:B------:R2:W-:Y:S02]  /*4220*/  @P0 STS.U8 [UR6+0x1c], R0 ;  /* 0x00001c00ff000988 */ /* 0x0005e40008000006 */
[----:B------:R-:W4:Y:S02]  /*4230*/  SYNCS.PHASECHK.TRANS64.TRYWAIT P0, [UR4], R2 ;  /* 0x00000002ff0075a7 */ /* 0x000f240008001104 */
[----:B--2-4-:R-:W-:Y:S05]  /*4240*/  @!P0 BRA `(.L_x_58) ;  /* 0x0000005800fc8947 */ /* 0x014fea0003800000 */
.L_x_155:
[----:B------:R-:W-:-:S04]  /*4250*/  UIADD3 UR4, UPT, UPT, UR24, 0x1, URZ ;  /* 0x0000000118047890 */ /* 0x000fc8000fffe0ff */
[----:B------:R-:W-:-:S04]  /*4260*/  UISETP.NE.AND UP0, UPT, UR4, 0x2, UPT ;  /* 0x000000020400788c */ /* 0x000fc8000bf05270 */
[----:B---3--:R-:W-:Y:S02]  /*4270*/  USEL UR5, URZ, 0x1, UP0 ;  /* 0x00000001ff057887 */ /* 0x008fe40008000000 */
[----:B------:R-:W-:-:S04]  /*4280*/  USEL UR4, UR4, URZ, UP0 ;  /* 0x000000ff04047287 */ /* 0x000fc80008000000 */
[----:B------:R-:W-:Y:S01]  /*4290*/  ULEA UR4, UR4, UR21, 0x3 ;  /* 0x0000001504047291 */ /* 0x000fe2000f8e18ff */
[----:B--2---:R-:W-:-:S04]  /*42a0*/  LOP3.LUT R2, R10, UR5, RZ, 0x3c, !PT ;  /* 0x000000050a027c12 */ /* 0x004fc8000f8e3cff */
[----:B------:R-:W-:-:S04]  /*42b0*/  SHF.L.U32 R2, R2, 0x1f, RZ ;  /* 0x0000001f02027819 */ /* 0x000fc800000006ff */
[----:B------:R-:W2:Y:S02]  /*42c0*/  SYNCS.PHASECHK.TRANS64.TRYWAIT P0, [UR4], R2 ;  /* 0x00000002ff0075a7 */ /* 0x000ea40008001104 */
[----:B--2---:R-:W-:Y:S05]  /*42d0*/  @!P0 BRA `(.L_x_59) ;  /* 0x0000005800f08947 */ /* 0x004fea0003800000 */
.L_x_157:
[----:B------:R-:W-:Y:S01]  /*42e0*/  NOP ;  /* 0x0000000000007918 */ /* 0x000fe20000000000 */
[----:B--2---:R-:W2:Y:S01]  /*42f0*/  LDS R0, [UR6+0x14] ;  /* 0x00001406ff007984 */ /* 0x004ea20008000800 */
[----:B------:R-:W-:Y:S01]  /*4300*/  LOP3.LUT R3, R11, 0xffff, RZ, 0xc0, !PT ;  /* 0x0000ffff0b037812 */ /* 0x000fe200078ec0ff */
[----:B------:R-:W-:-:S03]  /*4310*/  IMAD.MOV.U32 R2, RZ, RZ, 0xffff ;  /* 0x0000ffffff027424 */ /* 0x000fc600078e00ff */
[----:B------:R-:W-:-:S04]  /*4320*/  SHF.R.U32.HI R3, RZ, 0x5, R3 ;  /* 0x00000005ff037819 */ /* 0x000fc80000011603 */
[----:B------:R-:W-:-:S04]  /*4330*/  SHF.L.U32 R2, R2, R3, RZ ;  /* 0x0000000302027219 */ /* 0x000fc800000006ff */
[----:B--2---:R-:W-:-:S04]  /*4340*/  LOP3.LUT R0, R0, R2, RZ, 0xc0, !PT ;  /* 0x0000000200007212 */ /* 0x004fc800078ec0ff */
[----:B------:R-:W-:Y:S01]  /*4350*/  ISETP.NE.AND P0, PT, R0, R2, PT ;  /* 0x000000020000720c */ /* 0x000fe20003f05270 */
[----:B------:R-:W-:-:S05]  /*4360*/  IMAD.MOV.U32 R0, RZ, RZ, 0x1 ;  /* 0x00000001ff007424 */ /* 0x000fca00078e00ff */
[----:B------:R-:W-:-:S07]  /*4370*/  SHF.L.U32 R0, R0, R3, RZ ;  /* 0x0000000300007219 */ /* 0x000fce00000006ff */
[----:B------:R-:W-:Y:S05]  /*4380*/  @P0 BRA `(.L_x_60) ;  /* 0x00000000005c0947 */ /* 0x000fea0003800000 */
[----:B------:R-:W2:Y:S02]  /*4390*/  LDS R3, [UR6+0x18] ;  /* 0x00001806ff037984 */ /* 0x000ea40008000800 */
[----:B--2---:R-:W-:-:S04]  /*43a0*/  LOP3.LUT R3, R3, R0, RZ, 0xc0, !PT ;  /* 0x0000000003037212 */ /* 0x004fc800078ec0ff */
[----:B------:R-:W-:-:S13]  /*43b0*/  ISETP.NE.AND P0, PT, R3, R0, PT ;  /* 0x000000000300720c */ /* 0x000fda0003f05270 */
[----:B------:R-:W-:Y:S05]  /*43c0*/  @P0 BRA `(.L_x_61) ;  /* 0x0000000000400947 */ /* 0x000fea0003800000 */
[----:B------:R-:W-:Y:S01]  /*43d0*/  R2UR UR4, R2 ;  /* 0x00000000020472ca */ /* 0x000fe200000e0000 */
[----:B------:R-:W2:Y:S01]  /*43e0*/  S2R R3, SR_LANEID ;  /* 0x0000000000037919 */ /* 0x000ea20000000000 */
[----:B------:R-:W-:-:S04]  /*43f0*/  LOP3.LUT R0, RZ, R0, RZ, 0x33, !PT ;  /* 0x00000000ff007212 */ /* 0x000fc800078e33ff */
[----:B------:R-:W3:Y:S07]  /*4400*/  REDUX UR7, R0 ;  /* 0x00000000000773c4 */ /* 0x000eee0000000000 */
[----:B------:R-:W-:-:S03]  /*4410*/  ULOP3.LUT UR5, URZ, UR4, URZ, 0x33, !UPT ;  /* 0x00000004ff057292 */ /* 0x000fc6000f8e33ff */
[----:B------:R-:W-:Y:S02]  /*4420*/  VOTEU.ANY UR4, UPT, PT ;  /* 0x0000000000047886 */ /* 0x000fe400038e0100 */
[----:B------:R-:W-:Y:S01]  /*4430*/  UFLO.U32 UR4, UR4 ;  /* 0x00000004000472bd */ /* 0x000fe200080e0000 */
[----:B------:R-:W-:-:S04]  /*4440*/  IMAD.U32 R2, RZ, RZ, UR5 ;  /* 0x00000005ff027e24 */ /* 0x000fc8000f8e00ff */
[----:B------:R-:W4:Y:S02]  /*4450*/  REDUX UR8, R2 ;  /* 0x00000000020873c4 */ /* 0x000f240000000000 */
[----:B------:R1:W-:Y:S01]  /*4460*/  UTCATOMSWS.AND URZ, UR5 ;  /* 0x0000000500ff79e3 */ /* 0x0003e20008000000 */
[----:B---3--:R-:W-:Y:S01]  /*4470*/  IMAD.U32 R0, RZ, RZ, UR7 ;  /* 0x00000007ff007e24 */ /* 0x008fe2000f8e00ff */
[----:B--2---:R-:W-:Y:S01]  /*4480*/  ISETP.EQ.U32.AND P0, PT, R3, UR4, PT ;  /* 0x0000000403007c0c */ /* 0x004fe2000bf02070 */
[----:B----4-:R-:W-:-:S12]  /*4490*/  IMAD.U32 R2, RZ, RZ, UR8 ;  /* 0x00000008ff027e24 */ /* 0x010fd8000f8e00ff */
[----:B------:R2:W-:Y:S04]  /*44a0*/  @P0 ATOMS.AND RZ, [UR6+0x14], R2 ;  /* 0x00001402ffff098c */ /* 0x0005e8000a800006 */
[----:B------:R2:W-:Y:S01]  /*44b0*/  @P0 ATOMS.AND RZ, [UR6+0x18], R0 ;  /* 0x00001800ffff098c */ /* 0x0005e2000a800006 */
[----:B-1----:R-:W-:Y:S05]  /*44c0*/  BRA `(.L_x_62) ;  /* 0x0000000000147947 */ /* 0x002fea0003800000 */
.L_x_61:
[----:B------:R-:W-:Y:S02]  /*44d0*/  MOV R2, 0x44f0 ;  /* 0x000044f000027802 */ /* 0x000fe40000000f00 */
[----:B-1---5:R-:W-:Y:S05]  /*44e0*/  CALL.REL.NOINC `($__internal_0_$__cuda_sm10x_tcgen05_guardrail_trap_col_being_dealloced_not_returned_by_alloc) ;  /* 0x0000005c00dc7944 */ /* 0x022fea0003c00000 */
[----:B------:R-:W-:Y:S05]  /*44f0*/  BRA `(.L_x_62) ;  /* 0x0000000000087947 */ /* 0x000fea0003800000 */
.L_x_60:
[----:B------:R-:W-:Y:S02]  /*4500*/  MOV R2, 0x4520 ;  /* 0x0000452000027802 */ /* 0x000fe40000000f00 */
[----:B-1---5:R-:W-:Y:S05]  /*4510*/  CALL.REL.NOINC `($__internal_2_$__cuda_sm10x_tcgen05_guardrail_trap_unallocated_columns_being_dealloced) ;  /* 0x0000005c00e87944 */ /* 0x022fea0003c00000 */
.L_x_62:
[----:B------:R-:W-:Y:S01]  /*4520*/  NOP ;  /* 0x0000000000007918 */ /* 0x000fe20000000000 */
[----:B------:R-:W-:Y:S05]  /*4530*/  EXIT ;  /* 0x000000000000794d */ /* 0x000fea0003800000 */
.L_x_46:
[----:B------:R-:W2:Y:S01]  /*4540*/  LDCU UR5, c[0x0][0x384] ;  /* 0x00007080ff0577ac */ /* 0x000ea20008000800 */
[----:B------:R-:W-:Y:S02]  /*4550*/  UISETP.NE.OR UP0, UPT, UR18, 0x3, !UP3 ;  /* 0x000000031200788c */ /* 0x000fe4000df05670 */
[----:B--2---:R-:W-:-:S07]  /*4560*/  UIADD3 UR5, UPT, UPT, UR5, 0x7f, URZ ;  /* 0x0000007f05057890 */ /* 0x004fce000fffe0ff */
[----:B------:R-:W-:Y:S05]  /*4570*/  BRA.U UP0, `(.L_x_63) ;  /* 0x0000001900007547 */ /* 0x000fea000b800000 */
[----:B------:R-:W2:Y:S01]  /*4580*/  LDCU UR56, c[0x0][0x388] ;  /* 0x00007100ff3877ac */ /* 0x000ea20008000800 */
[----:B------:R-:W3:Y:S01]  /*4590*/  S2UR UR10, SR_CgaCtaId ;  /* 0x00000000000a79c3 */ /* 0x000ee20000008800 */
[----:B------:R-:W-:Y:S01]  /*45a0*/  R2UR UR47, R48 ;  /* 0x00000000302f72ca */ /* 0x000fe200000e0000 */
[----:B------:R-:W-:Y:S01]  /*45b0*/  IMAD.MOV.U32 R10, RZ, RZ, 0x1 ;  /* 0x00000001ff0a7424 */ /* 0x000fe200078e00ff */
[----:B------:R-:W-:Y:S01]  /*45c0*/  USHF.R.S32.HI UR4, URZ, 0x1f, UR5 ;  /* 0x0000001fff047899 */ /* 0x000fe20008011405 */
[----:B------:R-:W-:Y:S01]  /*45d0*/  R2UR UR46, R49 ;  /* 0x00000000312e72ca */ /* 0x000fe200000e0000 */
[----:B------:R-:W4:Y:S01]  /*45e0*/  LDCU UR41, c[0x0][0x370] ;  /* 0x00006e00ff2977ac */ /* 0x000f220008000800 */
[----:B------:R-:W-:Y:S02]  /*45f0*/  IMAD.MOV.U32 R9, RZ, RZ, RZ ;  /* 0x000000ffff097224 */ /* 0x000fe400078e00ff */
[----:B------:R-:W1:Y:S01]  /*4600*/  LDC.64 R14, c[0x0][0x348] ;  /* 0x0000d200ff0e7b82 */ /* 0x000e620000000a00 */
[----:B------:R-:W-:Y:S01]  /*4610*/  ULEA.HI UR4, UR4, UR5, URZ, 0x7 ;  /* 0x0000000504047291 */ /* 0x000fe2000f8f38ff */
[----:B------:R-:W4:Y:S03]  /*4620*/  LDCU.128 UR32, c[0x0][0xc10] ;  /* 0x00018200ff2077ac */ /* 0x000f260008000c00 */
[----:B------:R-:W-:Y:S01]  /*4630*/  USHF.R.S32.HI UR27, URZ, 0x7, UR4 ;  /* 0x00000007ff1b7899 */ /* 0x000fe20008011404 */
[----:B--2---:R-:W-:Y:S01]  /*4640*/  IMAD.U32 R0, RZ, RZ, UR56 ;  /* 0x00000038ff007e24 */ /* 0x004fe2000f8e00ff */
[----:B------:R-:W2:Y:S04]  /*4650*/  LDCU UR40, c[0x0][0x374] ;  /* 0x00006e80ff2877ac */ /* 0x000ea80008000800 */
[----:B------:R-:W-:Y:S01]  /*4660*/  IMAD.U32 R3, RZ, RZ, UR27 ;  /* 0x0000001bff037e24 */ /* 0x000fe2000f8e00ff */
[----:B------:R-:W-:Y:S01]  /*4670*/  IABS R0, R0 ;  /* 0x0000000000007213 */ /* 0x000fe20000000000 */
[----:B------:R-:W4:Y:S03]  /*4680*/  LDCU.64 UR4, c[0x0][0x988] ;  /* 0x00013100ff0477ac */ /* 0x000f260008000a00 */
[----:B------:R-:W-:Y:S01]  /*4690*/  IABS R2, R3 ;  /* 0x0000000300027213 */ /* 0x000fe20000000000 */
[----:B------:R-:W1:Y:S01]  /*46a0*/  LDCU.64 UR30, c[0x0][0x990] ;  /* 0x00013200ff1e77ac */ /* 0x000e620008000a00 */
[----:B------:R-:W-:-:S02]  /*46b0*/  R2UR UR25, R0 ;  /* 0x00000000001972ca */ /* 0x000fc400000e0000 */
[----:B------:R-:W-:Y:S01]  /*46c0*/  R2UR UR26, R2 ;  /* 0x00000000021a72ca */ /* 0x000fe200000e0000 */
[----:B------:R-:W-:Y:S01]  /*46d0*/  UMOV UR20, 0x400 ;  /* 0x0000040000147882 */ /* 0x000fe20000000000 */
[----:B------:R-:W1:Y:S01]  /*46e0*/  LDCU UR17, c[0x0][0xc0c] ;  /* 0x00018180ff1177ac */ /* 0x000e620008000800 */
[----:B---3--:R-:W-:Y:S01]  /*46f0*/  ULEA UR20, UR10, UR20, 0x18 ;  /* 0x000000140a147291 */ /* 0x008fe2000f8ec0ff */
[----:B------:R-:W3:Y:S07]  /*4700*/  LDCU UR57, c[0x0][0xc20] ;  /* 0x00018400ff3977ac */ /* 0x000eee0008000800 */
[----:B------:R-:W2:Y:S01]  /*4710*/  I2F.RP R0, UR25 ;  /* 0x0000001900007d06 */ /* 0x000ea20008209400 */
[----:B----4-:R-:W-:Y:S01]  /*4720*/  UISETP.NE.U32.AND UP0, UPT, UR4, URZ, UPT ;  /* 0x000000ff0400728c */ /* 0x010fe2000bf05070 */
[----:B------:R-:W4:Y:S01]  /*4730*/  LDCU UR4, c[0x0][0xc30] ;  /* 0x00018600ff0477ac */ /* 0x000f220008000800 */
[----:B------:R-:W4:Y:S05]  /*4740*/  LDCU UR29, c[0x0][0x38c] ;  /* 0x00007180ff1d77ac */ /* 0x000f2a0008000800 */
[----:B------:R-:W3:Y:S01]  /*4750*/  I2F.RP R2, UR26 ;  /* 0x0000001a00027d06 */ /* 0x000ee20008209400 */
[----:B------:R-:W-:-:S02]  /*4760*/  UISETP.NE.AND.EX UP6, UPT, UR5, URZ, UPT, UP0 ;  /* 0x000000ff0500728c */ /* 0x000fc4000bfc5300 */
[----:B------:R-:W-:Y:S02]  /*4770*/  UIADD3 UR51, UPT, UPT, UR20, 0x98, URZ ;  /* 0x0000009814337890 */ /* 0x000fe4000fffe0ff */
[----:B------:R-:W-:-:S03]  /*4780*/  UIADD3 UR38, UPT, UPT, UR20, 0x80, URZ ;  /* 0x0000008014267890 */ /* 0x000fc6000fffe0ff */
[----:B--2---:R-:W2:Y:S01]  /*4790*/  MUFU.RCP R0, R0 ;  /* 0x0000000000007308 */ /* 0x004ea20000001000 */
[----:B------:R-:W-:Y:S02]  /*47a0*/  UIADD3 UR37, UPT, UPT, UR20, 0x88, URZ ;  /* 0x0000008814257890 */ /* 0x000fe4000fffe0ff */
[----:B------:R-:W-:Y:S02]  /*47b0*/  UIADD3 UR36, UPT, UPT, UR20, 0x90, URZ ;  /* 0x0000009014247890 */ /* 0x000fe4000fffe0ff */
[----:B------:R-:W-:Y:S02]  /*47c0*/  UPRMT UR51, UR10, 0x654, UR51 ;  /* 0x000006540a337896 */ /* 0x000fe40008000033 */
[----:B------:R-:W-:Y:S01]  /*47d0*/  UPRMT UR54, UR10, 0x654, UR38 ;  /* 0x000006540a367896 */ /* 0x000fe20008000026 */
[----:B---3--:R-:W3:Y:S01]  /*47e0*/  MUFU.RCP R2, R2 ;  /* 0x0000000200027308 */ /* 0x008ee20000001000 */
[----:B------:R-:W-:Y:S02]  /*47f0*/  UPRMT UR53, UR10, 0x654, UR37 ;  /* 0x000006540a357896 */ /* 0x000fe40008000025 */
[----:B------:R-:W-:-:S02]  /*4800*/  UPRMT UR52, UR10, 0x654, UR36 ;  /* 0x000006540a347896 */ /* 0x000fc40008000024 */
[----:B------:R-:W-:Y:S02]  /*4810*/  UIMAD.WIDE.U32 UR12, UR41, UR32, URZ ;  /* 0x00000020290c72a5 */ /* 0x000fe4000f8e00ff */
[----:B------:R-:W-:Y:S01]  /*4820*/  UIMAD.WIDE.U32 UR14, UR40, UR35, URZ ;  /* 0x00000023280e72a5 */ /* 0x000fe2000f8e00ff */
[----:B--2---:R-:W-:Y:S01]  /*4830*/  VIADD R0, R0, 0xffffffe ;  /* 0x0ffffffe00007836 */ /* 0x004fe20000000000 */
[----:B------:R-:W-:Y:S01]  /*4840*/  UMOV UR8, URZ ;  /* 0x000000ff00087c82 */ /* 0x000fe20008000000 */
[----:B-1----:R-:W-:Y:S02]  /*4850*/  UISETP.NE.AND UP0, UPT, UR39, 0x1, UPT ;  /* 0x000000012700788c */ /* 0x002fe4000bf05270 */
[----:B------:R-:W-:Y:S02]  /*4860*/  UISETP.NE.U32.AND UP0, UPT, UR30, URZ, UPT ;  /* 0x000000ff1e00728c */ /* 0x000fe4000bf05070 */
[----:B------:R-:W1:Y:S01]  /*4870*/  F2I.FTZ.U32.TRUNC.NTZ R0, R0 ;  /* 0x0000000000007305 */ /* 0x000e62000021f000 */
[----:B------:R-:W-:Y:S01]  /*4880*/  UIADD3 UR48, UPT, UPT, UR20, 0xd8, URZ ;  /* 0x000000d814307890 */ /* 0x000fe2000fffe0ff */
[----:B---3--:R-:W-:Y:S01]  /*4890*/  VIADD R2, R2, 0xffffffe ;  /* 0x0ffffffe02027836 */ /* 0x008fe20000000000 */
[----:B------:R-:W-:-:S02]  /*48a0*/  UISETP.GE.AND UP3, UPT, UR39, 0x1, UPT ;  /* 0x000000012700788c */ /* 0x000fc4000bf66270 */
[----:B------:R-:W-:Y:S01]  /*48b0*/  UISETP.NE.AND.EX UP4, UPT, UR31, URZ, UPT, UP0 ;  /* 0x000000ff1f00728c */ /* 0x000fe2000bf85300 */
[----:B------:R-:W-:Y:S02]  /*48c0*/  UMOV UR45, UR13 ;  /* 0x0000000d002d7c82 */ /* 0x000fe40008000000 */
[----:B------:R-:W2:Y:S01]  /*48d0*/  F2I.FTZ.U32.TRUNC.NTZ R2, R2 ;  /* 0x0000000200027305 */ /* 0x000ea2000021f000 */
[----:B------:R-:W-:Y:S01]  /*48e0*/  UMOV UR44, UR15 ;  /* 0x0000000f002c7c82 */ /* 0x000fe20008000000 */
[----:B------:R-:W-:Y:S02]  /*48f0*/  UISETP.NE.AND UP3, UPT, UR17, 0x1, UPT ;  /* 0x000000011100788c */ /* 0x000fe4000bf65270 */
[----:B------:R-:W-:Y:S02]  /*4900*/  UISETP.NE.AND UP0, UPT, UR34, 0x1, UPT ;  /* 0x000000012200788c */ /* 0x000fe4000bf05270 */
[----:B------:R-:W-:Y:S01]  /*4910*/  UISETP.NE.AND UP5, UPT, UR56, URZ, UPT ;  /* 0x000000ff3800728c */ /* 0x000fe2000bfa5270 */
[----:B-1----:R-:W-:Y:S01]  /*4920*/  R2UR UR7, R0 ;  /* 0x00000000000772ca */ /* 0x002fe200000e0000 */
[----:B------:R-:W-:Y:S01]  /*4930*/  UPLOP3.LUT UP2, UPT, UPT, UPT, UPT, 0x40, 0x4 ;  /* 0x000000000004789c */ /* 0x000fe20003f4e870 */
[----:B------:R-:W-:Y:S01]  /*4940*/  IABS R0, R3 ;  /* 0x0000000300007213 */ /* 0x000fe20000000000 */
[----:B------:R-:W1:Y:S04]  /*4950*/  LDCU.64 UR18, c[0x0][0xc28] ;  /* 0x00018500ff1277ac */ /* 0x000e680008000a00 */
[----:B------:R-:W-:Y:S01]  /*4960*/  IMAD.MOV R0, RZ, RZ, -R0 ;  /* 0x000000ffff007224 */ /* 0x000fe200078e0a00 */
[----:B--2---:R-:W-:Y:S01]  /*4970*/  R2UR UR9, R2 ;  /* 0x00000000020972ca */ /* 0x004fe200000e0000 */
[----:B------:R-:W-:Y:S01]  /*4980*/  IMAD.MOV.U32 R2, RZ, RZ, 0x1000 ;  /* 0x00001000ff027424 */ /* 0x000fe200078e00ff */
[----:B------:R-:W-:-:S02]  /*4990*/  UPRMT UR48, URZ, 0x654, UR48 ;  /* 0x00000654ff307896 */ /* 0x000fc40008000030 */
[----:B------:R-:W-:Y:S01]  /*49a0*/  R2UR UR49, R0 ;  /* 0x00000000003172ca */ /* 0x000fe200000e0000 */
[----:B------:R-:W-:Y:S02]  /*49b0*/  UIADD3 UR5, UPT, UPT, URZ, -UR7, URZ ;  /* 0x80000007ff057290 */ /* 0x000fe4000fffe0ff */
[----:B------:R-:W-:Y:S02]  /*49c0*/  USHF.R.U32.HI UR45, URZ, UR33, UR45 ;  /* 0x00000021ff2d7299 */ /* 0x000fe4000801162d */
[----:B------:R-:W-:Y:S02]  /*49d0*/  UIMAD UR5, UR5, UR25, URZ ;  /* 0x00000019050572a4 */ /* 0x000fe4000f8e02ff */
[----:B------:R-:W-:Y:S02]  /*49e0*/  USHF.R.U32.HI UR44, URZ, UR57, UR44 ;  /* 0x00000039ff2c7299 */ /* 0x000fe4000801162c */
[----:B------:R-:W-:Y:S02]  /*49f0*/  UIADD3 UR6, UPT, UPT, URZ, -UR9, URZ ;  /* 0x80000009ff067290 */ /* 0x000fe4000fffe0ff */
[----:B----4-:R-:W-:-:S02]  /*4a00*/  UISETP.NE.AND UP3, UPT, UR4, 0x1, UPT ;  /* 0x000000010400788c */ /* 0x010fc4000bf65270 */
[----:B------:R-:W-:Y:S02]  /*4a10*/  UIMAD UR10, UR6, UR26, URZ ;  /* 0x0000001a060a72a4 */ /* 0x000fe4000f8e02ff */
[----:B------:R-:W-:Y:S01]  /*4a20*/  UISETP.NE.AND UP0, UPT, UR29, URZ, UPT ;  /* 0x000000ff1d00728c */ /* 0x000fe2000bf05270 */
[----:B------:R-:W-:Y:S01]  /*4a30*/  UMOV UR6, URZ ;  /* 0x000000ff00067c82 */ /* 0x000fe20008000000 */
[----:B------:R-:W-:Y:S02]  /*4a40*/  UIMAD.WIDE.U32 UR8, UR9, UR10, UR8 ;  /* 0x0000000a090872a5 */ /* 0x000fe4000f8e0008 */
[----:B------:R-:W-:Y:S02]  /*4a50*/  UIMAD.WIDE.U32 UR42, UR7, UR5, UR6 ;  /* 0x00000005072a72a5 */ /* 0x000fe4000f8e0006 */
[----:B------:R-:W-:-:S05]  /*4a60*/  UISETP.NE.AND UP5, UPT, UR27, URZ, UPT ;  /* 0x000000ff1b00728c */ /* 0x000fca000bfa5270 */
[----:B------:R-:W-:Y:S01]  /*4a70*/  UMOV UR42, UR43 ;  /* 0x0000002b002a7c82 */ /* 0x000fe20008000000 */
[----:B-1----:R-:W-:-:S05]  /*4a80*/  UMOV UR43, UR9 ;  /* 0x00000009002b7c82 */ /* 0x002fca0008000000 */
.L_x_74:
[----:B------:R-:W-:Y:S04]  /*4a90*/  SHF.L.U32 R3, R9, 0x1f, RZ ;  /* 0x0000001f09037819 */ /* 0x000fe800000006ff */
[----:B-1----:R-:W1:Y:S02]  /*4aa0*/  SYNCS.PHASECHK.TRANS64.TRYWAIT P0, [UR20+0xd0], R3 ;  /* 0x0000d003ff0075a7 */ /* 0x002e640008001114 */
[----:B-1----:R-:W-:Y:S05]  /*4ab0*/  @!P0 BRA `(.L_x_64) ;  /* 0x0000005400108947 */ /* 0x002fea0003800000 */
.L_x_159:
[----:B------:R-:W2:Y:S01]  /*4ac0*/  LDS.128 R4, [UR20+0x110] ;  /* 0x00011014ff047984 */ /* 0x000ea20008000c00 */
[----:B------:R-:W-:Y:S01]  /*4ad0*/  @!PT LDS RZ, [RZ] ;  /* 0x00000000fffff984 */ /* 0x000fe20000000800 */
[----:B------:R-:W-:Y:S01]  /*4ae0*/  @!PT LDS RZ, [RZ] ;  /* 0x00000000fffff984 */ /* 0x000fe20000000800 */
[----:B------:R-:W-:Y:S01]  /*4af0*/  @!PT LDS RZ, [RZ] ;  /* 0x00000000fffff984 */ /* 0x000fe20000000800 */
[----:B------:R-:W-:Y:S01]  /*4b00*/  @!PT LDS RZ, [RZ] ;  /* 0x00000000fffff984 */ /* 0x000fe20000000800 */
[----:B------:R3:W-:Y:S06]  /*4b10*/  MEMBAR.ALL.CTA ;  /* 0x0000000000007992 */ /* 0x0007ec0000008000 */
[----:B---3--:R-:W3:Y:S02]  /*4b20*/  FENCE.VIEW.ASYNC.S ;  /* 0x00000000000073c6 */ /* 0x008ee40000000000 */
[----:B---3--:R-:W-:Y:S01]  /*4b30*/  SYNCS.ARRIVE.TRANS64.RED.A1T0 RZ, [UR48], RZ ;  /* 0x000000ffffff79a7 */ /* 0x008fe20008100430 */
[----:B--2---:R-:W-:Y:S11]  /*4b40*/  LOP3.LUT P0, RZ, R6, 0x1, RZ, 0xc0, !PT ;  /* 0x0000000106ff7812 */ /* 0x004ff6000780c0ff */
[----:B------:R-:W-:Y:S02]  /*4b50*/  @!UPT UIADD3 URZ, UPT, UPT, URZ, URZ, URZ ;  /* 0x000000fffffff290 */ /* 0x000fe4000fffe0ff */
[----:B------:R-:W-:Y:S01]  /*4b60*/  VOTEU.ANY UP0, P0 ;  /* 0x0000000000ff7886 */ /* 0x000fe20000000100 */
[----:B------:R-:W-:Y:S11]  /*4b70*/  PLOP3.LUT P0, PT, PT, PT, UP0, 0x80, 0x8 ;  /* 0x000000000008781c */ /* 0x000ff60003f0f008 */
[----:B------:R-:W-:Y:S02]  /*4b80*/  @!UPT UIADD3 URZ, UPT, UPT, URZ, URZ, URZ ;  /* 0x000000fffffff290 */ /* 0x000fe4000fffe0ff */
[----:B-1----:R-:W-:Y:S02]  /*4b90*/  @P0 MOV R3, R4 ;  /* 0x0000000400030202 */ /* 0x002fe40000000f00 */
[----:B------:R-:W-:Y:S02]  /*4ba0*/  @P0 LOP3.LUT R0, R5, 0xffff, RZ, 0xc0, !PT ;  /* 0x0000ffff05000812 */ /* 0x000fe400078ec0ff */
[----:B------:R-:W-:Y:S02]  /*4bb0*/  @P0 R2UR UR5, R3 ;  /* 0x00000000030502ca */ /* 0x000fe400000e0000 */
[----:B------:R-:W-:Y:S11]  /*4bc0*/  @P0 R2UR UR4, R0 ;  /* 0x00000000000402ca */ /* 0x000ff600000e0000 */
[----:B------:R-:W-:Y:S02]  /*4bd0*/  @UP0 UMOV UR16, UR5 ;  /* 0x0000000500100c82 */ /* 0x000fe40008000000 */
[----:B------:R-:W-:Y:S01]  /*4be0*/  @UP0 UMOV UR15, UR4 ;  /* 0x00000004000f0c82 */ /* 0x000fe20008000000 */
[----:B------:R-:W-:Y:S09]  /*4bf0*/  UISETP.GE.AND UP0, UPT, UR39, 0x1, UPT ;  /* 0x000000012700788c */ /* 0x000ff2000bf06270 */
[----:B------:R-:W-:Y:S05]  /*4c00*/  BRA.U !UP0, `(.L_x_65) ;  /* 0x0000000108c07547 */ /* 0x000fea000b800000 */
[----:B------:R-:W-:Y:S02]  /*4c10*/  UIMAD.WIDE.U32 UR8, UR15, UR35, URZ ;  /* 0x000000230f0872a5 */ /* 0x000fe4000f8e00ff */
[----:B------:R-:W-:Y:S02]  /*4c20*/  UP2UR UR14, UPR, URZ, 0x4 ;  /* 0x00000004ff0e7883 */ /* 0x000fe40008000000 */
[----:B------:R-:W-:Y:S02]  /*4c30*/  UISETP.NE.AND UP2, UPT, UR34, 0x1, UPT ;  /* 0x000000012200788c */ /* 0x000fe4000bf45270 */
[----:B------:R-:W-:Y:S02]  /*4c40*/  UIMAD.WIDE.U32 UR10, UR16, UR32, URZ ;  /* 0x00000020100a72a5 */ /* 0x000fe4000f8e00ff */
[----:B------:R-:W-:Y:S02]  /*4c50*/  USEL UR4, UR40, UR44, !UP2 ;  /* 0x0000002c28047287 */ /* 0x000fe4000d000000 */
[----:B------:R-:W-:Y:S02]  /*4c60*/  UISETP.NE.AND UP0, UPT, UR17, 0x1, UPT ;  /* 0x000000011100788c */ /* 0x000fe4000bf05270 */
[----:B------:R-:W-:Y:S02]  /*4c70*/  UP2UR UR24, UPR, URZ, 0x2 ;  /* 0x00000002ff187883 */ /* 0x000fe40008000000 */
[----:B------:R-:W-:Y:S02]  /*4c80*/  UISETP.NE.AND UP1, UPT, UR39, 0x1, UPT ;  /* 0x000000012700788c */ /* 0x000fe4000bf25270 */
[----:B------:R-:W-:Y:S02]  /*4c90*/  UIMAD.WIDE.U32 UR12, UR4, UR18, URZ ;  /* 0x00000012040c72a5 */ /* 0x000fe4000f8e00ff */
[----:B------:R-:W-:Y:S01]  /*4ca0*/  USEL UR7, UR41, UR45, !UP0 ;  /* 0x0000002d29077287 */ /* 0x000fe2000c000000 */
[----:B------:R-:W-:Y:S02]  /*4cb0*/  UMOV UR5, UR9 ;  /* 0x0000000900057c82 */ /* 0x000fe40008000000 */
[----:B------:R-:W-:Y:S02]  /*4cc0*/  USHF.R.U32.HI UR6, URZ, UR57, UR5 ;  /* 0x00000039ff067299 */ /* 0x000fe40008011605 */
[----:B------:R-:W-:Y:S02]  /*4cd0*/  UIMAD.WIDE.U32 UR22, UR7, UR18, URZ ;  /* 0x00000012071672a5 */ /* 0x000fe4000f8e00ff */
[----:B------:R-:W-:Y:S02]  /*4ce0*/  USEL UR6, UR15, UR6, !UP2 ;  /* 0x000000060f067287 */ /* 0x000fe4000d000000 */
[----:B------:R-:W-:Y:S01]  /*4cf0*/  UISETP.NE.AND UP2, UPT, UR14, URZ, UPT ;  /* 0x000000ff0e00728c */ /* 0x000fe2000bf45270 */
[----:B------:R-:W-:Y:S01]  /*4d00*/  UMOV UR5, UR11 ;  /* 0x0000000b00057c82 */ /* 0x000fe20008000000 */
[----:B------:R-:W-:Y:S02]  /*4d10*/  UIMAD.WIDE.U32 UR10, UR6, UR18, URZ ;  /* 0x00000012060a72a5 */ /* 0x000fe4000f8e00ff */
[----:B------:R-:W-:Y:S03]  /*4d20*/  USHF.R.U32.HI UR8, URZ, UR33, UR5 ;  /* 0x00000021ff087299 */ /* 0x000fe60008011605 */
[----:B------:R-:W-:Y:S02]  /*4d30*/  UMOV UR5, UR13 ;  /* 0x0000000d00057c82 */ /* 0x000fe40008000000 */
[----:B------:R-:W-:Y:S03]  /*4d40*/  @UP1 USHF.R.U32.HI UR4, URZ, UR19, UR5 ;  /* 0x00000013ff041299 */ /* 0x000fe60008011605 */
[----:B------:R-:W-:Y:S01]  /*4d50*/  UMOV UR5, UR23 ;  /* 0x0000001700057c82 */ /* 0x000fe20008000000 */
[----:B------:R-:W-:Y:S02]  /*4d60*/  UIMAD UR4, UR39, UR4, URZ ;  /* 0x00000004270472a4 */ /* 0x000fe4000f8e02ff */
[----:B------:R-:W-:Y:S02]  /*4d70*/  @UP1 USHF.R.U32.HI UR7, URZ, UR19, UR5 ;  /* 0x00000013ff071299 */ /* 0x000fe40008011605 */
[----:B------:R-:W-:Y:S02]  /*4d80*/  USEL UR5, UR16, UR8, !UP0 ;  /* 0x0000000810057287 */ /* 0x000fe4000c000000 */
[----:B------:R-:W-:Y:S02]  /*4d90*/  UIMAD UR8, UR39, UR7, URZ ;  /* 0x00000007270872a4 */ /* 0x000fe4000f8e02ff */
[----:B------:R-:W-:Y:S03]  /*4da0*/  UISETP.GE.AND UP0, UPT, UR6, UR4, UPT ;  /* 0x000000040600728c */ /* 0x000fe6000bf06270 */
[----:B------:R-:W-:Y:S01]  /*4db0*/  UMOV UR4, UR11 ;  /* 0x0000000b00047c82 */ /* 0x000fe20008000000 */
[----:B------:R-:W-:Y:S02]  /*4dc0*/  UISETP.GE.OR UP0, UPT, UR5, UR8, UP0 ;  /* 0x000000080500728c */ /* 0x000fe40008706670 */
[----:B------:R-:W-:Y:S02]  /*4dd0*/  USHF.R.U32.HI UR4, URZ, UR19, UR4 ;  /* 0x00000013ff047299 */ /* 0x000fe40008011604 */
[----:B------:R-:W-:Y:S02]  /*4de0*/  UIMAD.WIDE.U32 UR8, UR5, UR18, URZ ;  /* 0x00000012050872a5 */ /* 0x000fe4000f8e00ff */
[----:B------:R-:W-:Y:S04]  /*4df0*/  USEL UR10, UR6, UR4, !UP1 ;  /* 0x00000004060a7287 */ /* 0x000fe8000c800000 */
[----:B------:R-:W-:Y:S01]  /*4e00*/  UIADD3 UR11, UPT, UPT, -UR10, URZ, URZ ;  /* 0x000000ff0a0b7290 */ /* 0x000fe2000fffe1ff */
[----:B------:R-:W-:Y:S02]  /*4e10*/  @!UP0 UMOV UR4, UR9 ;  /* 0x0000000900048c82 */ /* 0x000fe40008000000 */
[----:B------:R-:W-:Y:S02]  /*4e20*/  @!UP0 USHF.R.U32.HI UR4, URZ, UR19, UR4 ;  /* 0x00000013ff048299 */ /* 0x000fe40008011604 */
[----:B------:R-:W-:Y:S02]  /*4e30*/  UIMAD UR8, UR39, UR11, UR6 ;  /* 0x0000000b270872a4 */ /* 0x000fe4000f8e0206 */
[----:B------:R-:W-:Y:S02]  /*4e40*/  @!UP0 USEL UR4, UR5, UR4, !UP1 ;  /* 0x0000000405048287 */ /* 0x000fe4000c800000 */
[----:B------:R-:W-:Y:S02]  /*4e50*/  UISETP.NE.AND UP1, UPT, UR24, URZ, UPT ;  /* 0x000000ff1800728c */ /* 0x000fe4000bf25270 */
[----:B------:R-:W-:Y:S02]  /*4e60*/  @!UP0 UIMAD UR8, UR7, UR8, UR4 ;  /* 0x00000008070882a4 */ /* 0x000fe4000f8e0204 */
[----:B------:R-:W-:Y:S02]  /*4e70*/  @!UP0 UIADD3 UR9, UPT, UPT, UR10, -UR4, URZ ;  /* 0x800000040a098290 */ /* 0x000fe4000fffe0ff */
[----:B------:R-:W-:Y:S02]  /*4e80*/  UIADD3 UR4, UPT, UPT, -UR5, URZ, URZ ;  /* 0x000000ff05047290 */ /* 0x000fe4000fffe1ff */
[----:B------:R-:W-:Y:S02]  /*4e90*/  UIADD3 UR7, UPT, UPT, -UR6, URZ, URZ ;  /* 0x000000ff06077290 */ /* 0x000fe4000fffe1ff */
[----:B------:R-:W-:Y:S02]  /*4ea0*/  @!UP0 UIMAD UR6, UR9, UR39, UR5 ;  /* 0x00000027090682a4 */ /* 0x000fe4000f8e0205 */
[----:B------:R-:W-:Y:S02]  /*4eb0*/  UIMAD UR16, UR17, UR4, UR16 ;  /* 0x00000004111072a4 */ /* 0x000fe4000f8e0210 */
[----:B------:R-:W-:Y:S01]  /*4ec0*/  UIMAD UR15, UR34, UR7, UR15 ;  /* 0x00000007220f72a4 */ /* 0x000fe2000f8e020f */
[----:B------:R-:W-:Y:S02]  /*4ed0*/  @!UP0 UMOV UR5, UR8 ;  /* 0x0000000800058c82 */ /* 0x000fe40008000000 */
[----:B------:R-:W-:Y:S02]  /*4ee0*/  UIMAD UR16, UR5, UR17, UR16 ;  /* 0x00000011051072a4 */ /* 0x000fe4000f8e0210 */
[----:B------:R-:W-:Y:S11]  /*4ef0*/  UIMAD UR15, UR6, UR34, UR15 ;  /* 0x00000022060f72a4 */ /* 0x000ff6000f8e020f */
[----:B------:R-:W-:Y:S01]  /*4f00*/  @!UPT UIADD3 URZ, UPT, UPT, URZ, URZ, URZ ;  /* 0x000000fffffff290 */ /* 0x000fe2000fffe0ff */
.L_x_65:
[----:B------:R-:W1:Y:S01]  /*4f10*/  @!UP3 LDCU.128 UR8, c[0x0][0xc10] ;  /* 0x00018200ff08b7ac */ /* 0x000e620008000c00 */
[----:B------:R-:W-:Y:S04]  /*4f20*/  MOV R0, UR21 ;  /* 0x0000001500007c02 */ /* 0x000fe80008000f00 */
[----:B------:R-:W-:Y:S01]  /*4f30*/  IABS R0, R0 ;  /* 0x0000000000007213 */ /* 0x000fe20000000000 */
[----:B------:R-:W2:Y:S01]  /*4f40*/  @!UP3 LDCU UR5, c[0x0][0xc0c] ;  /* 0x00018180ff05b7ac */ /* 0x000ea20008000800 */
[----:B-1----:R-:W-:Y:S07]  /*4f50*/  UIMAD.WIDE.U32 UR6, UR16, UR8, URZ ;  /* 0x00000008100672a5 */ /* 0x002fee000f8e00ff */
[----:B------:R-:W-:Y:S01]  /*4f60*/  @!UP3 UMOV UR4, UR7 ;  /* 0x000000070004bc82 */ /* 0x000fe20008000000 */
[----:B--2---:R-:W-:Y:S02]  /*4f70*/  @!UP3 UISETP.NE.AND UP0, UPT, UR5, 0x1, UPT ;  /* 0x000000010500b88c */ /* 0x004fe4000bf05270 */
[----:B------:R-:W-:Y:S02]  /*4f80*/  @!UP3 USHF.R.U32.HI UR4, URZ, UR9, UR4 ;  /* 0x00000009ff04b299 */ /* 0x000fe40008011604 */
[----:B------:R-:W-:Y:S02]  /*4f90*/  UIMAD.WIDE.U32 UR6, UR15, UR11, URZ ;  /* 0x0000000b0f0672a5 */ /* 0x000fe4000f8e00ff */
[----:B------:R-:W-:Y:S02]  /*4fa0*/  @!UP3 USEL UR8, UR16, UR4, !UP0 ;  /* 0x000000041008b287 */ /* 0x000fe4000c000000 */
[----:B------:R-:W-:Y:S03]  /*4fb0*/  @!UP3 UISETP.NE.AND UP0, UPT, UR10, 0x1, UPT ;  /* 0x000000010a00b88c */ /* 0x000fe6000bf05270 */
[----:B------:R-:W-:Y:S02]  /*4fc0*/  @!UP3 UMOV UR6, UR7 ;  /* 0x000000070006bc82 */ /* 0x000fe40008000000 */
[----:B------:R-:W1:Y:S02]  /*4fd0*/  @!UP3 LDCU UR4, c[0x0][0xc20] ;  /* 0x00018400ff04b7ac */ /* 0x000e640008000800 */
[----:B-1----:R-:W-:Y:S04]  /*4fe0*/  @!UP3 USHF.R.U32.HI UR6, URZ, UR4, UR6 ;  /* 0x00000004ff06b299 */ /* 0x002fe80008011606 */
[----:B------:R-:W-:Y:S04]  /*4ff0*/  @!UP3 USEL UR6, UR15, UR6, !UP0 ;  /* 0x000000060f06b287 */ /* 0x000fe8000c000000 */
[----:B------:R-:W-:Y:S02]  /*5000*/  @!UP3 UIADD3 UR4, UPT, UPT, -UR8, UR6, URZ ;  /* 0x000000060804b290 */ /* 0x000fe4000fffe1ff */
[----:B------:R-:W-:Y:S02]  /*5010*/  @!UP3 UIADD3 UR6, UPT, UPT, UR8, -UR6, URZ ;  /* 0x800000060806b290 */ /* 0x000fe4000fffe0ff */
[----:B------:R-:W-:Y:S02]  /*5020*/  @!UP3 UIMAD UR16, UR4, UR5, UR16 ;  /* 0x000000050410b2a4 */ /* 0x000fe4000f8e0210 */
[----:B------:R-:W-:Y:S01]  /*5030*/  @!UP3 UIMAD UR15, UR6, UR10, UR15 ;  /* 0x0000000a060fb2a4 */ /* 0x000fe2000f8e020f */
[----:B------:R-:W-:Y:S11]  /*5040*/  BRA.U UP2, `(.L_x_66) ;  /* 0x0000000102107547 */ /* 0x000ff6000b800000 */
[----:B------:R-:W-:Y:S04]  /*5050*/  MOV R8, UR55 ;  /* 0x0000003700087c02 */ /* 0x000fe80008000f00 */
[----:B------:R-:W-:Y:S04]  /*5060*/  SHF.L.U32 R8, R8, 0x1f, RZ ;  /* 0x0000001f08087819 */ /* 0x000fe800000006ff */
[----:B------:R-:W1:Y:S02]  /*5070*/  SYNCS.PHASECHK.TRANS64.TRYWAIT P1, [UR20+0xc8], R8 ;  /* 0x0000c808ff0075a7 */ /* 0x000e640008021114 */
[----:B-1----:R-:W-:Y:S05]  /*5080*/  @!P1 BRA `(.L_x_67) ;  /* 0x0000004c00b49947 */ /* 0x002fea0003800000 */
.L_x_66:
[----:B------:R-:W-:Y:S01]  /*5090*/  UISETP.NE.AND UP2, UPT, UR56, URZ, UPT ;  /* 0x000000ff3800728c */ /* 0x000fe2000bf45270 */
[----:B------:R-:W-:Y:S01]  /*50a0*/  R2UR UR4, R0 ;  /* 0x00000000000472ca */ /* 0x000fe200000e0000 */
[----:B------:R-:W-:Y:S01]  /*50b0*/  USHF.L.U32 UR11, UR28, 0x6, URZ ;  /* 0x000000061c0b7899 */ /* 0x000fe200080006ff */
[----:B-1----:R-:W-:Y:S05]  /*50c0*/  IMAD.U32 R8, RZ, RZ, UR29 ;  /* 0x0000001dff087e24 */ /* 0x002fea000f8e00ff */
[----:B------:R-:W-:Y:S04]  /*50d0*/  IABS R8, R8 ;  /* 0x0000000800087213 */ /* 0x000fe80000000000 */
[----:B------:R-:W1:Y:S02]  /*50e0*/  I2F.RP R12, R8 ;  /* 0x00000008000c7306 */ /* 0x000e640000209400 */
[----:B------:R-:W-:Y:S07]  /*50f0*/  UIMAD.WIDE.U32 UR6, UR43, UR4, URZ ;  /* 0x000000042b0672a5 */ /* 0x000fee000f8e00ff */
[----:B------:R-:W-:Y:S02]  /*5100*/  UMOV UR12, UR7 ;  /* 0x00000007000c7c82 */ /* 0x000fe40008000000 */
[----:B------:R-:W-:Y:S04]  /*5110*/  UIMAD UR4, UR12, UR49, UR4 ;  /* 0x000000310c0472a4 */ /* 0x000fe8000f8e0204 */
[----:B------:R-:W-:Y:S01]  /*5120*/  UISETP.GT.U32.AND UP0, UPT, UR26, UR4, UPT ;  /* 0x000000041a00728c */ /* 0x000fe2000bf04070 */
[----:B-1----:R-:W1:Y:S10]  /*5130*/  MUFU.RCP R12, R12 ;  /* 0x0000000c000c7308 */ /* 0x002e740000001000 */
[----:B------:R-:W-:Y:S02]  /*5140*/  @!UP0 UIADD3 UR4, UPT, UPT, UR4, -UR26, URZ ;  /* 0x8000001a04048290 */ /* 0x000fe4000fffe0ff */
[----:B------:R-:W-:Y:S02]  /*5150*/  @!UP0 UIADD3 UR12, UPT, UPT, UR12, 0x1, URZ ;  /* 0x000000010c0c8890 */ /* 0x000fe4000fffe0ff */
[----:B------:R-:W-:Y:S02]  /*5160*/  UISETP.GE.U32.AND UP0, UPT, UR4, UR26, UPT ;  /* 0x0000001a0400728c */ /* 0x000fe4000bf06070 */
[----:B------:R-:W-:Y:S01]  /*5170*/  ULOP3.LUT UR4, UR21, UR27, URZ, 0x3c, !UPT ;  /* 0x0000001b15047292 */ /* 0x000fe2000f8e3cff */
[----:B-1----:R-:W-:Y:S04]  /*5180*/  VIADD R12, R12, 0xffffffe ;  /* 0x0ffffffe0c0c7836 */ /* 0x002fe80000000000 */
[----:B------:R-:W1:Y:S04]  /*5190*/  F2I.FTZ.U32.TRUNC.NTZ R13, R12 ;  /* 0x0000000c000d7305 */ /* 0x000e68000021f000 */
[----:B------:R-:W-:Y:S02]  /*51a0*/  @UP0 UIADD3 UR12, UPT, UPT, UR12, 0x1, URZ ;  /* 0x000000010c0c0890 */ /* 0x000fe4000fffe0ff */
[----:B------:R-:W-:Y:S01]  /*51b0*/  UISETP.GE.AND UP0, UPT, UR4, URZ, UPT ;  /* 0x000000ff0400728c */ /* 0x000fe2000bf06270 */
[----:B-1----:R-:W-:Y:S01]  /*51c0*/  IADD3 R3, PT, PT, RZ, -R13, RZ ;  /* 0x8000000dff037210 */ /* 0x002fe20007ffe0ff */
[----:B------:R-:W-:Y:S09]  /*51d0*/  IMAD.MOV.U32 R12, RZ, RZ, RZ ;  /* 0x000000ffff0c7224 */ /* 0x000ff200078e00ff */
[----:B------:R-:W-:Y:S02]  /*51e0*/  @!UP0 UIADD3 UR12, UPT, UPT, -UR12, URZ, URZ ;  /* 0x000000ff0c0c8290 */ /* 0x000fe4000fffe1ff */
[----:B------:R-:W-:Y:S01]  /*51f0*/  @!UP5 ULOP3.LUT UR12, URZ, UR27, URZ, 0x33, !UPT ;  /* 0x0000001bff0cd292 */ /* 0x000fe2000f8e33ff */
[----:B------:R-:W-:Y:S04]  /*5200*/  IMAD R3, R3, R8, RZ ;  /* 0x0000000803037224 */ /* 0x000fe800078e02ff */
[----:B------:R-:W-:Y:S04]  /*5210*/  IMAD.HI.U32 R13, R13, R3, R12 ;  /* 0x000000030d0d7227 */ /* 0x000fe800078e000c */
[----:B------:R-:W-:Y:S05]  /*5220*/  IMAD.U32 R0, RZ, RZ, UR12 ;  /* 0x0000000cff007e24 */ /* 0x000fea000f8e00ff */
[----:B------:R-:W-:Y:S04]  /*5230*/  IABS R0, R0 ;  /* 0x0000000000007213 */ /* 0x000fe80000000000 */
[----:B------:R-:W-:Y:S11]  /*5240*/  R2UR UR4, R0 ;  /* 0x00000000000472ca */ /* 0x000ff600000e0000 */
[----:B------:R-:W-:Y:S02]  /*5250*/  @!UPT UIADD3 URZ, UPT, UPT, URZ, URZ, URZ ;  /* 0x000000fffffff290 */ /* 0x000fe4000fffe0ff */
[----:B------:R-:W-:Y:S07]  /*5260*/  UIMAD.WIDE.U32 UR6, UR42, UR4, URZ ;  /* 0x000000042a0672a5 */ /* 0x000fee000f8e00ff */
[----:B------:R-:W-:Y:S02]  /*5270*/  UMOV UR13, UR7 ;  /* 0x00000007000d7c82 */ /* 0x000fe40008000000 */
[----:B------:R-:W-:Y:S04]  /*5280*/  UIADD3 UR5, UPT, UPT, -UR13, URZ, URZ ;  /* 0x000000ff0d057290 */ /* 0x000fe8000fffe1ff */
[----:B------:R-:W-:Y:S04]  /*5290*/  UIMAD UR4, UR25, UR5, UR4 ;  /* 0x00000005190472a4 */ /* 0x000fe8000f8e0204 */
[----:B------:R-:W-:Y:S11]  /*52a0*/  UISETP.GT.U32.AND UP0, UPT, UR25, UR4, UPT ;  /* 0x000000041900728c */ /* 0x000ff6000bf04070 */
[----:B------:R-:W-:Y:S02]  /*52b0*/  @!UP0 UIADD3 UR4, UPT, UPT, UR4, -UR25, URZ ;  /* 0x8000001904048290 */ /* 0x000fe4000fffe0ff */
[----:B------:R-:W-:Y:S02]  /*52c0*/  @!UP0 UIADD3 UR13, UPT, UPT, UR13, 0x1, URZ ;  /* 0x000000010d0d8890 */ /* 0x000fe4000fffe0ff */
[----:B------:R-:W-:Y:S02]  /*52d0*/  UISETP.GE.U32.AND UP0, UPT, UR4, UR25, UPT ;  /* 0x000000190400728c */ /* 0x000fe4000bf06070 */
[----:B------:R-:W-:Y:S09]  /*52e0*/  ULOP3.LUT UR4, UR12, UR56, URZ, 0x3c, !UPT ;  /* 0x000000380c047292 */ /* 0x000ff2000f8e3cff */
[----:B------:R-:W-:Y:S02]  /*52f0*/  @UP0 UIADD3 UR13, UPT, UPT, UR13, 0x1, URZ ;  /* 0x000000010d0d0890 */ /* 0x000fe4000fffe0ff */
[----:B------:R-:W-:Y:S11]  /*5300*/  UISETP.GE.AND UP0, UPT, UR4, URZ, UPT ;  /* 0x000000ff0400728c */ /* 0x000ff6000bf06270 */
[----:B------:R-:W-:Y:S02]  /*5310*/  @!UP0 UIADD3 UR13, UPT, UPT, -UR13, URZ, URZ ;  /* 0x000000ff0d0d8290 */ /* 0x000fe4000fffe1ff */
[----:B------:R-:W-:Y:S02]  /*5320*/  @!UP2 ULOP3.LUT UR13, URZ, UR56, URZ, 0x33, !UPT ;  /* 0x00000038ff0da292 */ /* 0x000fe4000f8e33ff */
[----:B------:R-:W-:Y:S02]  /*5330*/  UISETP.NE.AND UP2, UPT, UR29, URZ, UPT ;  /* 0x000000ff1d00728c */ /* 0x000fe4000bf45270 */
[----:B------:R-:W-:Y:S02]  /*5340*/  ULOP3.LUT UR4, UR13, UR29, URZ, 0x3c, !UPT ;  /* 0x0000001d0d047292 */ /* 0x000fe4000f8e3cff */
[----:B------:R-:W-:Y:S01]  /*5350*/  UIADD3 UR5, UPT, UPT, -UR13, URZ, URZ ;  /* 0x000000ff0d057290 */ /* 0x000fe2000fffe1ff */
[----:B------:R-:W-:Y:S01]  /*5360*/  IMAD.U32 R0, RZ, RZ, UR13 ;  /* 0x0000000dff007e24 */ /* 0x000fe2000f8e00ff */
[----:B------:R-:W-:Y:S02]  /*5370*/  UISETP.GE.AND UP0, UPT, UR4, URZ, UPT ;  /* 0x000000ff0400728c */ /* 0x000fe4000bf06270 */
[----:B------:R-:W-:Y:S02]  /*5380*/  UIADD3 UR4, UPT, UPT, -UR12, URZ, URZ ;  /* 0x000000ff0c047290 */ /* 0x000fe4000fffe1ff */
[----:B------:R-:W-:Y:S01]  /*5390*/  IABS R0, R0 ;  /* 0x0000000000007213 */ /* 0x000fe20000000000 */
[----:B------:R-:W-:Y:S02]  /*53a0*/  UIMAD UR12, UR56, UR5, UR12 ;  /* 0x00000005380c72a4 */ /* 0x000fe4000f8e020c */
[----:B------:R-:W-:Y:S02]  /*53b0*/  UIMAD UR4, UR27, UR4, UR21 ;  /* 0x000000041b0472a4 */ /* 0x000fe4000f8e0215 */
[----:B------:R-:W-:Y:S02]  /*53c0*/  IMAD.HI.U32 R13, R13, R0, RZ ;  /* 0x000000000d0d7227 */ /* 0x000fe400078e00ff */
[----:B------:R-:W-:Y:S03]  /*53d0*/  USHF.L.U32 UR4, UR4, 0x7, URZ ;  /* 0x0000000704047899 */ /* 0x000fe600080006ff */
[C---:B------:R-:W-:Y:S05]  /*53e0*/  IADD3 R3, PT, PT, -R13.reuse, RZ, RZ ;  /* 0x000000ff0d037210 */ /* 0x040fea0007ffe1ff */
[C---:B------:R-:W-:Y:S05]  /*53f0*/  IMAD R0, R8.reuse, R3, R0 ;  /* 0x0000000308007224 */ /* 0x040fea00078e0200 */
[----:B------:R-:W-:Y:S11]  /*5400*/  ISETP.GT.U32.AND P1, PT, R8, R0, PT ;  /* 0x000000000800720c */ /* 0x000ff60003f24070 */
[----:B------:R-:W-:Y:S02]  /*5410*/  @!UPT UIADD3 URZ, UPT, UPT, URZ, URZ, URZ ;  /* 0x000000fffffff290 */ /* 0x000fe4000fffe0ff */
[----:B------:R-:W-:Y:S02]  /*5420*/  @!P1 IMAD.IADD R0, R0, 0x1, -R8 ;  /* 0x0000000100009824 */ /* 0x000fe400078e0a08 */
[----:B------:R-:W-:Y:S01]  /*5430*/  @!P1 VIADD R13, R13, 0x1 ;  /* 0x000000010d0d9836 */ /* 0x000fe20000000000 */
[----:B------:R-:W-:Y:S02]  /*5440*/  ISETP.NE.U32.AND P1, PT, RZ, UR30, PT ;  /* 0x0000001eff007c0c */ /* 0x000fe4000bf25070 */
[----:B------:R-:W-:Y:S02]  /*5450*/  ISETP.GE.U32.AND P2, PT, R0, R8, PT ;  /* 0x000000080000720c */ /* 0x000fe40003f46070 */
[----:B------:R-:W-:Y:S02]  /*5460*/  ISETP.NE.AND.EX P1, PT, RZ, UR31, PT, P1 ;  /* 0x0000001fff007c0c */ /* 0x000fe4000bf25310 */
[----:B------:R-:W-:Y:S09]  /*5470*/  SHF.L.U32 R8, R10, 0x1f, RZ ;  /* 0x0000001f0a087819 */ /* 0x000ff200000006ff */
[----:B------:R-:W-:Y:S04]  /*5480*/  @P2 IADD3 R13, PT, PT, R13, 0x1, RZ ;  /* 0x000000010d0d2810 */ /* 0x000fe80007ffe0ff */
[----:B------:R-:W-:Y:S11]  /*5490*/  R2UR UR14, R13 ;  /* 0x000000000d0e72ca */ /* 0x000ff600000e0000 */
[----:B------:R-:W-:Y:S02]  /*54a0*/  @!UPT UIADD3 URZ, UPT, UPT, URZ, URZ, URZ ;  /* 0x000000fffffff290 */ /* 0x000fe4000fffe0ff */
[----:B------:R-:W-:Y:S02]  /*54b0*/  @!UP0 UIADD3 UR14, UPT, UPT, -UR14, URZ, URZ ;  /* 0x000000ff0e0e8290 */ /* 0x000fe4000fffe1ff */
[----:B------:R-:W-:Y:S04]  /*54c0*/  @!UP2 ULOP3.LUT UR14, URZ, UR29, URZ, 0x33, !UPT ;  /* 0x0000001dff0ea292 */ /* 0x000fe8000f8e33ff */
[----:B------:R-:W-:Y:S04]  /*54d0*/  UIADD3 UR6, UPT, UPT, -UR14, URZ, URZ ;  /* 0x000000ff0e067290 */ /* 0x000fe8000fffe1ff */
[----:B------:R-:W-:Y:S01]  /*54e0*/  UIMAD UR13, UR29, UR6, UR13 ;  /* 0x000000061d0d72a4 */ /* 0x000fe2000f8e020d */
[----:B------:R-:W-:Y:S11]  /*54f0*/  BRA.U !UP4, `(.L_x_68) ;  /* 0x000000010c387547 */ /* 0x000ff6000b800000 */
[----:B------:R-:W-:Y:S01]  /*5500*/  UPLOP3.LUT UP1, UPT, UPT, UPT, UP6, 0x80, 0x8 ;  /* 0x000000000008789c */ /* 0x000fe20003f2f060 */
[----:B------:R-:W-:Y:S01]  /*5510*/  HFMA2 R0, -RZ, RZ, 0, 5.9604644775390625e-08 ;  /* 0x00000001ff007431 */ /* 0x000fe200000001ff */
[----:B------:R-:W1:Y:S01]  /*5520*/  LDCU.64 UR8, c[0x0][0x358] ;  /* 0x00006b00ff0877ac */ /* 0x000e620008000a00 */
[----:B------:R-:W-:Y:S03]  /*5530*/  IMAD.MOV.U32 R55, RZ, RZ, 0x1 ;  /* 0x00000001ff377424 */ /* 0x000fe600078e00ff */
[----:B------:R-:W-:Y:S05]  /*5540*/  PLOP3.LUT P2, PT, PT, PT, UP1, 0x80, 0x8 ;  /* 0x000000000008781c */ /* 0x000fea0003f4f018 */
[----:B------:R-:W2:Y:S01]  /*5550*/  @UP1 LDCU.64 UR6, c[0x0][0x988] ;  /* 0x00013100ff0617ac */ /* 0x000ea20008000a00 */
[----:B------:R-:W-:Y:S07]  /*5560*/  @UP1 UIMAD UR5, UR50, UR30, URZ ;  /* 0x0000001e320512a4 */ /* 0x000fee000f8e02ff */
[----:B------:R-:W-:Y:S01]  /*5570*/  @!P2 PRMT R55, R0, 0x7610, R55 ;  /* 0x000076100037a816 */ /* 0x000fe20000000037 */
[----:B--2---:R-:W-:Y:S03]  /*5580*/  @UP1 UIMAD.WIDE UR6, UR5, 0x4, UR6 ;  /* 0x00000004050618a5 */ /* 0x004fe6000f8e0206 */
[----:B------:R-:W2:Y:S03]  /*5590*/  @!UP1 LDCU UR5, c[0x0][0x980] ;  /* 0x00013000ff0597ac */ /* 0x000ea60008000800 */
[----:B------:R-:W-:Y:S01]  /*55a0*/  IMAD.U32 R12, RZ, RZ, UR6 ;  /* 0x00000006ff0c7e24 */ /* 0x000fe2000f8e00ff */
[----:B------:R-:W-:Y:S05]  /*55b0*/  MOV R13, UR7 ;  /* 0x00000007000d7c02 */ /* 0x000fea0008000f00 */
[----:B-1---5:R1:W5:Y:S02]  /*55c0*/  @P2 LDG.E R27, desc[UR8][R12.64] ;  /* 0x000000080c1b2981 */ /* 0x022364000c1e1900 */
[----:B-12---:R-:W-:Y:S07]  /*55d0*/  @!P2 IMAD.U32 R27, RZ, RZ, UR5 ;  /* 0x00000005ff1bae24 */ /* 0x006fee000f8e00ff */
.L_x_68:
[----:B-----5:R-:W-:Y:S01]  /*55e0*/  @!P1 FSETP.EQ.AND P3, PT, R27, RZ, PT ;  /* 0x000000ff1b00920b */ /* 0x020fe20003f62000 */
[----:B------:R-:W-:Y:S01]  /*55f0*/  @!UPT UIADD3 URZ, UPT, UPT, URZ, URZ, URZ ;  /* 0x000000fffffff290 */ /* 0x000fe2000fffe0ff */
[----:B------:R-:W-:Y:S11]  /*5600*/  @!P1 BRA `(.L_x_69) ;  /* 0x0000000000149947 */ /* 0x000ff60003800000 */
[----:B------:R-:W-:Y:S02]  /*5610*/  LOP3.LUT P1, RZ, R55, 0xff, RZ, 0xc0, !PT ;  /* 0x000000ff37ff7812 */ /* 0x000fe4000782c0ff */
[----:B------:R-:W-:Y:S04]  /*5620*/  PLOP3.LUT P3, PT, PT, PT, UP1, 0x80, 0x8 ;  /* 0x000000000008781c */ /* 0x000fe80003f6f018 */
[----:B------:R-:W-:Y:S07]  /*5630*/  PLOP3.LUT P3, PT, P3, PT, PT, 0x8, 0x80 ;  /* 0x000000000080781c */ /* 0x000fee0001f6e170 */
[----:B------:R-:W-:Y:S11]  /*5640*/  @P1 FSETP.EQ.AND P3, PT, R27, RZ, PT ;  /* 0x000000ff1b00120b */ /* 0x000ff60003f62000 */
[----:B------:R-:W-:Y:S02]  /*5650*/  @!UPT UIADD3 URZ, UPT, UPT, URZ, URZ, URZ ;  /* 0x000000fffffff290 */ /* 0x000fe4000fffe0ff */
.L_x_69:
[----:B------:R-:W1:Y:S01]  /*5660*/  SYNCS.PHASECHK.TRANS64.TRYWAIT P1, [UR20+0xa0], R8 ;  /* 0x0000a008ff0075a7 */ /* 0x000e620008021114 */
[----:B------:R-:W-:Y:S04]  /*5670*/  ELECT P2, URZ, PT ;  /* 0x0000000000ff782f */ /* 0x000fe80003840000 */
[----:B------:R-:W-:Y:S01]  /*5680*/  PLOP3.LUT P2, PT, P3, P2, PT, 0xf2, 0x2f ;  /* 0x00000000002f781c */ /* 0x000fe20001f45e72 */
[----:B------:R-:W-:Y:S01]  /*5690*/  @!UPT UIADD3 URZ, UPT, UPT, URZ, URZ, URZ ;  /* 0x000000fffffff290 */ /* 0x000fe2000fffe0ff */
[----:B-1----:R-:W-:Y:S11]  /*56a0*/  @!P1 BRA `(.L_x_70) ;  /* 0x0000004800449947 */ /* 0x002ff60003800000 */
.L_x_162:
[----:B------:R-:W-:Y:S01]  /*56b0*/  @!P2 IADD3 R3, P1, PT, R14, 0x680, RZ ;  /* 0x000006800e03a810 */ /* 0x000fe20007f3e0ff */
[----:B------:R-:W-:Y:S01]  /*56c0*/  VOTEU.ALL UP0, P2 ;  /* 0x0000000000ff7886 */ /* 0x000fe20001000000 */
[----:B------:R-:W-:Y:S01]  /*56d0*/  UMOV UR22, 0x0 ;  /* 0x0000000000167882 */ /* 0x000fe20000000000 */
[----:B------:R-:W-:Y:S01]  /*56e0*/  UMOV UR23, 0x10000000 ;  /* 0x1000000000177882 */ /* 0x000fe20000000000 */
[----:B------:R-:W-:Y:S01]  /*56f0*/  @!P2 R2UR UR6, R3 ;  /* 0x000000000306a2ca */ /* 0x000fe200000e0000 */
[----:B-1----:R-:W-:Y:S01]  /*5700*/  @!P2 IMAD.X R0, RZ, RZ, R15, P1 ;  /* 0x000000ffff00a224 */ /* 0x002fe200008e060f */
[----:B------:R-:W-:Y:S01]  /*5710*/  @!UP0 UIADD3 UR8, UPT, UPT, UR20, 0x200, URZ ;  /* 0x0000020014088890 */ /* 0x000fe2000fffe0ff */
[----:B------:R-:W-:Y:S03]  /*5720*/  VOTEU.ALL UP0, P2 ;  /* 0x0000000000ff7886 */ /* 0x000fe60001000000 */
[----:B------:R-:W-:Y:S01]  /*5730*/  @!P2 R2UR UR5, R0 ;  /* 0x000000000005a2ca */ /* 0x000fe200000e0000 */
[----:B------:R-:W-:Y:S01]  /*5740*/  @!P2 IMAD.MOV.U32 R0, RZ, RZ, 0x1000 ;  /* 0x00001000ff00a424 */ /* 0x000fe200078e00ff */
[----:B------:R-:W-:Y:S01]  /*5750*/  @!UP0 UMOV UR9, UR38 ;  /* 0x0000002600098c82 */ /* 0x000fe20008000000 */
[----:B------:R-:W-:Y:S04]  /*5760*/  @!UP0 UMOV UR10, UR4 ;  /* 0x00000004000a8c82 */ /* 0x000fe80008000000 */
[----:B------:R-:W-:Y:S05]  /*5770*/  IMAD.U32 R12, RZ, RZ, UR6 ;  /* 0x00000006ff0c7e24 */ /* 0x000fea000f8e00ff */
[----:B------:R-:W-:Y:S01]  /*5780*/  @!P2 R2UR UR6, R12 ;  /* 0x000000000c06a2ca */ /* 0x000fe200000e0000 */
[----:B------:R-:W-:Y:S05]  /*5790*/  IMAD.U32 R13, RZ, RZ, UR5 ;  /* 0x00000005ff0d7e24 */ /* 0x000fea000f8e00ff */
[----:B------:R-:W-:Y:S11]  /*57a0*/  @!P2 R2UR UR7, R13 ;  /* 0x000000000d07a2ca */ /* 0x000ff600000e0000 */
[----:B------:R-:W-:Y:S02]  /*57b0*/  @!UPT UIADD3 URZ, UPT, UPT, URZ, URZ, URZ ;  /* 0x000000fffffff290 */ /* 0x000fe4000fffe0ff */
[----:B------:R1:W-:Y:S01]  /*57c0*/  @!UP0 UTMALDG.5D [UR8], [UR6], desc[UR22] ;  /* 0x00001608060085b4 */ /* 0x0003e20008021000 */
[----:B------:R1:W-:Y:S01]  /*57d0*/  @!P2 SYNCS.ARRIVE.TRANS64.RED.A0TR RZ, [UR20+0x80], R0 ;  /* 0x00008000ffffa9a7 */ /* 0x0003e20008300414 */
[----:B------:R-:W-:Y:S01]  /*57e0*/  SYNCS.ARRIVE.TRANS64.RED.A1T0 RZ, [UR54], RZ ;  /* 0x000000ffffff79a7 */ /* 0x000fe20008100436 */
[----:B------:R-:W2:Y:S02]  /*57f0*/  SYNCS.PHASECHK.TRANS64.TRYWAIT P1, [UR20+0xa8], R8 ;  /* 0x0000a808ff0075a7 */ /* 0x000ea40008021114 */
[----:B-12---:R-:W-:Y:S05]  /*5800*/  @!P1 BRA `(.L_x_71) ;  /* 0x0000004800049947 */ /* 0x006fea0003800000 */
.L_x_164:
[----:B------:R-:W-:Y:S01]  /*5810*/  @!P2 IADD3 R3, P1, PT, R14, 0x680, RZ ;  /* 0x000006800e03a810 */ /* 0x000fe20007f3e0ff */
[----:B------:R-:W-:Y:S01]  /*5820*/  VOTEU.ALL UP0, P2 ;  /* 0x0000000000ff7886 */ /* 0x000fe20001000000 */
[----:B------:R-:W-:Y:S01]  /*5830*/  UMOV UR22, 0x0 ;  /* 0x0000000000167882 */ /* 0x000fe20000000000 */
[----:B------:R-:W-:Y:S01]  /*5840*/  UMOV UR23, 0x10000000 ;  /* 0x1000000000177882 */ /* 0x000fe20000000000 */
[----:B------:R-:W-:Y:S01]  /*5850*/  @!P2 R2UR UR6, R3 ;  /* 0x000000000306a2ca */ /* 0x000fe200000e0000 */
[----:B-1----:R-:W-:Y:S01]  /*5860*/  @!P2 IMAD.X R0, RZ, RZ, R15, P1 ;  /* 0x000000ffff00a224 */ /* 0x002fe200008e060f */
[----:B------:R-:W-:Y:S02]  /*5870*/  @!UP0 UIADD3 UR8, UPT, UPT, UR20, 0x1200, URZ ;  /* 0x0000120014088890 */ /* 0x000fe4000fffe0ff */
[----:B------:R-:W-:Y:S02]  /*5880*/  @!UP0 UIADD3 UR10, UPT, UPT, UR4, 0x20, URZ ;  /* 0x00000020040a8890 */ /* 0x000fe4000fffe0ff */
[----:B------:R-:W-:Y:S01]  /*5890*/  @!P2 R2UR UR5, R0 ;  /* 0x000000000005a2ca */ /* 0x000fe200000e0000 */
[----:B------:R-:W-:Y:S01]  /*58a0*/  VOTEU.ALL UP0, P2 ;  /* 0x0000000000ff7886 */ /* 0x000fe20001000000 */
[----:B------:R-:W-:Y:S04]  /*58b0*/  @!P2 IMAD.MOV.U32 R0, RZ, RZ, 0x1000 ;  /* 0x00001000ff00a424 */ /* 0x000fe800078e00ff */
[----:B------:R-:W-:Y:S01]  /*58c0*/  @!UP0 UMOV UR9, UR37 ;  /* 0x0000002500098c82 */ /* 0x000fe20008000000 */
        /* <DEDUP_REMOVED lines=10> */
.L_x_166:
        /* <DEDUP_REMOVED lines=20> */
[----:B--2---:R-:W-:Y:S01]  /*5ab0*/  @P0 SHF.R.U32.HI R0, RZ, 0x10, R5 ;  /* 0x00000010ff000819 */ /* 0x004fe20000011605 */
[----:B------:R-:W2:Y:S03]  /*5ac0*/  SYNCS.PHASECHK.TRANS64.TRYWAIT P1, [UR20+0xb8], R8 ;  /* 0x0000b808ff0075a7 */ /* 0x000ea60008021114 */
[----:B------:R-:W-:Y:S01]  /*5ad0*/  @P0 R2UR UR50, R0 ;  /* 0x00000000003202ca */ /* 0x000fe200000e0000 */
[----:B------:R-:W-:Y:S03]  /*5ae0*/  @!UPT UIADD3 URZ, UPT, UPT, URZ, URZ, URZ ;  /* 0x000000fffffff290 */ /* 0x000fe6000fffe0ff */
[----:B-12---:R-:W-:Y:S11]  /*5af0*/  @!P1 BRA `(.L_x_73) ;  /* 0x0000004400789947 */ /* 0x006ff60003800000 */
.L_x_168:
[----:B------:R-:W-:Y:S01]  /*5b00*/  @!P2 IADD3 R3, P0, PT, R14, 0x680, RZ ;  /* 0x000006800e03a810 */ /* 0x000fe20007f1e0ff */
[----:B------:R-:W-:Y:S01]  /*5b10*/  VOTEU.ALL UP0, P2 ;  /* 0x0000000000ff7886 */ /* 0x000fe20001000000 */
[----:B------:R-:W-:Y:S01]  /*5b20*/  UMOV UR6, 0x0 ;  /* 0x0000000000067882 */ /* 0x000fe20000000000 */
[----:B------:R-:W-:Y:S01]  /*5b30*/  UMOV UR7, 0x10000000 ;  /* 0x1000000000077882 */ /* 0x000fe20000000000 */
[----:B------:R-:W-:Y:S01]  /*5b40*/  @!P2 R2UR UR5, R3 ;  /* 0x000000000305a2ca */ /* 0x000fe200000e0000 */
[----:B-1----:R-:W-:Y:S01]  /*5b50*/  @!P2 IMAD.X R0, RZ, RZ, R15, P0 ;  /* 0x000000ffff00a224 */ /* 0x002fe200000e060f */
[----:B------:R-:W-:Y:S01]  /*5b60*/  @!UP0 UIADD3 UR10, UPT, UPT, UR4, 0x60, URZ ;  /* 0x00000060040a8890 */ /* 0x000fe2000fffe0ff */
[----:B------:R-:W-:Y:S01]  /*5b70*/  LOP3.LUT P0, RZ, R6, 0x1, RZ, 0xc0, !PT ;  /* 0x0000000106ff7812 */ /* 0x000fe2000780c0ff */
[----:B------:R-:W-:Y:S01]  /*5b80*/  @!UP0 UIADD3 UR8, UPT, UPT, UR20, 0x3200, URZ ;  /* 0x0000320014088890 */ /* 0x000fe2000fffe0ff */
[----:B------:R-:W-:Y:S01]  /*5b90*/  LOP3.LUT R10, R10, 0x1, RZ, 0x3c, !PT ;  /* 0x000000010a0a7812 */ /* 0x000fe200078e3cff */
[----:B------:R-:W-:Y:S01]  /*5ba0*/  @!UP0 UIADD3 UR9, UPT, UPT, UR20, 0x98, URZ ;  /* 0x0000009814098890 */ /* 0x000fe2000fffe0ff */
[----:B------:R-:W-:Y:S01]  /*5bb0*/  @!P2 R2UR UR4, R0 ;  /* 0x000000000004a2ca */ /* 0x000fe200000e0000 */
[----:B------:R-:W-:Y:S01]  /*5bc0*/  VOTEU.ALL UP0, P2 ;  /* 0x0000000000ff7886 */ /* 0x000fe20001000000 */
[----:B------:R-:W-:Y:S01]  /*5bd0*/  UIADD3 UR21, UPT, UPT, UR15, UR47, URZ ;  /* 0x0000002f0f157290 */ /* 0x000fe2000fffe0ff */
[----:B------:R-:W-:Y:S01]  /*5be0*/  LOP3.LUT R9, R9, 0x1, RZ, 0x3c, !PT ;  /* 0x0000000109097812 */ /* 0x000fe200078e3cff */
[----:B------:R-:W-:Y:S02]  /*5bf0*/  UIADD3 UR28, UPT, UPT, UR16, UR46, URZ ;  /* 0x0000002e101c7290 */ /* 0x000fe4000fffe0ff */
[----:B------:R-:W-:Y:S01]  /*5c00*/  IMAD.U32 R12, RZ, RZ, UR5 ;  /* 0x00000005ff0c7e24 */ /* 0x000fe2000f8e00ff */
[----:B------:R-:W-:Y:S06]  /*5c10*/  UPLOP3.LUT UP2, UPT, UPT, UPT, UPT, 0x80, 0x8 ;  /* 0x000000000008789c */ /* 0x000fec0003f4f070 */
[----:B------:R-:W-:Y:S01]  /*5c20*/  IMAD.U32 R13, RZ, RZ, UR4 ;  /* 0x00000004ff0d7e24 */ /* 0x000fe2000f8e00ff */
[----:B------:R-:W-:Y:S04]  /*5c30*/  @!P2 R2UR UR4, R12 ;  /* 0x000000000c04a2ca */ /* 0x000fe800000e0000 */
[----:B------:R-:W-:Y:S11]  /*5c40*/  @!P2 R2UR UR5, R13 ;  /* 0x000000000d05a2ca */ /* 0x000ff600000e0000 */
[----:B------:R-:W-:Y:S02]  /*5c50*/  @!UPT UIADD3 URZ, UPT, UPT, URZ, URZ, URZ ;  /* 0x000000fffffff290 */ /* 0x000fe4000fffe0ff */
[----:B------:R1:W-:Y:S01]  /*5c60*/  @!UP0 UTMALDG.5D [UR8], [UR4], desc[UR6] ;  /* 0x00000608040085b4 */ /* 0x0003e20008021000 */
[----:B------:R1:W-:Y:S01]  /*5c70*/  @!P2 SYNCS.ARRIVE.TRANS64.RED.A0TR RZ, [UR20+0x98], R2 ;  /* 0x00009802ffffa9a7 */ /* 0x0003e20008300414 */
[----:B------:R-:W-:Y:S01]  /*5c80*/  SYNCS.ARRIVE.TRANS64.RED.A1T0 RZ, [UR51], RZ ;  /* 0x000000ffffff79a7 */ /* 0x000fe20008100433 */
[----:B------:R-:W-:Y:S05]  /*5c90*/  @P0 BRA `(.L_x_74) ;  /* 0xffffffec007c0947 */ /* 0x000fea000383ffff */
[----:B-1----:R-:W-:-:S04]  /*5ca0*/  SHF.L.U32 R2, R10, 0x1f, RZ ;  /* 0x0000001f0a027819 */ /* 0x002fc800000006ff */
[----:B------:R-:W1:Y:S02]  /*5cb0*/  SYNCS.PHASECHK.TRANS64.TRYWAIT P0, [UR20+0xa0], R2 ;  /* 0x0000a002ff0075a7 */ /* 0x000e640008001114 */
[----:B-1----:R-:W-:Y:S05]  /*5cc0*/  @!P0 BRA `(.L_x_75) ;  /* 0x00000044001c8947 */ /* 0x002fea0003800000 */
.L_x_170:
[----:B------:R-:W2:Y:S02]  /*5cd0*/  SYNCS.PHASECHK.TRANS64.TRYWAIT P0, [UR20+0xa8], R2 ;  /* 0x0000a802ff0075a7 */ /* 0x000ea40008001114 */
[----:B--2---:R-:W-:Y:S05]  /*5ce0*/  @!P0 BRA `(.L_x_76) ;  /* 0x00000044002c8947 */ /* 0x004fea0003800000 */
.L_x_172:
[----:B------:R-:W2:Y:S02]  /*5cf0*/  SYNCS.PHASECHK.TRANS64.TRYWAIT P0, [UR20+0xb0], R2 ;  /* 0x0000b002ff0075a7 */ /* 0x000ea40008001114 */
[----:B--2---:R-:W-:Y:S05]  /*5d00*/  @!P0 BRA `(.L_x_77) ;  /* 0x00000044003c8947 */ /* 0x004fea0003800000 */
.L_x_174:
[----:B-1----:R-:W-:-:S07]  /*5d10*/  MOV R0, UR20 ;  /* 0x0000001400007c02 */ /* 0x002fce0008000f00 */
.L_x_78:
[----:B-1----:R-:W-:-:S04]  /*5d20*/  SHF.L.U32 R2, R10, 0x1f, RZ ;  /* 0x0000001f0a027819 */ /* 0x002fc800000006ff */
[----:B------:R1:W2:Y:S03]  /*5d30*/  SYNCS.PHASECHK.TRANS64.TRYWAIT P0, [R0+URZ+0xb8], R2 ;  /* 0x0000b802000075a7 */ /* 0x0002a600080011ff */
[----:B--2---:R-:W-:Y:S05]  /*5d40*/  @!P0 NANOSLEEP.SYNCS 0x989680 ;  /* 0x009896800000895d */ /* 0x004fea0003900000 */
[----:B------:R-:W2:Y:S02]  /*5d50*/  @!P0 SYNCS.PHASECHK.TRANS64 P0, [R0+URZ+0xb8], R2 ;  /* 0x0000b802000085a7 */ /* 0x000ea400080010ff */
[----:B--2---:R-:W-:Y:S05]  /*5d60*/  @P0 EXIT ;  /* 0x000000000000094d */ /* 0x004fea0003800000 */
[----:B------:R-:W-:Y:S05]  /*5d70*/  BRA `(.L_x_78) ;  /* 0xfffffffc00e87947 */ /* 0x000fea000383ffff */
.L_x_63:
[----:B------:R-:W-:-:S06]  /*5d80*/  UISETP.GE.AND UP0, UPT, UR18, 0x4, UPT ;  /* 0x000000041200788c */ /* 0x000fcc000bf06270 */
[----:B------:R-:W-:-:S13]  /*5d90*/  PLOP3.LUT P0, PT, PT, PT, UP0, 0x80, 0x8 ;  /* 0x000000000008781c */ /* 0x000fda0003f0f008 */
[----:B-1----:R-:W-:Y:S05]  /*5da0*/  @!P0 EXIT ;  /* 0x000000000000894d */ /* 0x002fea0003800000 */
[----:B------:R-:W1:Y:S08]  /*5db0*/  S2UR UR4, SR_CgaCtaId ;  /* 0x00000000000479c3 */ /* 0x000e700000008800 */
[----:B------:R-:W-:Y:S01]  /*5dc0*/  BAR.SYNC.DEFER_BLOCKING 0x6, 0xa0 ;  /* 0x0182800000007b1d */ /* 0x000fe20000010000 */
[C---:B------:R-:W-:Y:S01]  /*5dd0*/  IMAD.SHL.U32 R4, R54.reuse, 0x20, RZ ;  /* 0x0000002036047824 */ /* 0x040fe200078e00ff */
[----:B------:R-:W-:Y:S01]  /*5de0*/  USHF.R.S32.HI UR53, URZ, 0x1f, UR5 ;  /* 0x0000001fff357899 */ /* 0x000fe20008011405 */
[C---:B------:R-:W-:Y:S01]  /*5df0*/  IMAD.SHL.U32 R0, R54.reuse, 0x4, RZ ;  /* 0x0000000436007824 */ /* 0x040fe200078e00ff */
[C---:B------:R-:W-:Y:S01]  /*5e00*/  LOP3.LUT P0, RZ, R54.reuse, 0x4, RZ, 0xc0, !PT ;  /* 0x0000000436ff7812 */ /* 0x040fe2000780c0ff */
[----:B------:R-:W-:Y:S01]  /*5e10*/  IMAD.SHL.U32 R53, R54, 0x10, RZ ;  /* 0x0000001036357824 */ /* 0x000fe200078e00ff */
[----:B------:R-:W-:Y:S01]  /*5e20*/  UMOV UR49, 0x400 ;  /* 0x0000040000317882 */ /* 0x000fe20000000000 */
[----:B------:R-:W-:Y:S01]  /*5e30*/  LOP3.LUT R3, R4, 0xc0, RZ, 0xc0, !PT ;  /* 0x000000c004037812 */ /* 0x000fe200078ec0ff */
[----:B------:R-:W2:Y:S01]  /*5e40*/  LDC.64 R42, c[0x0][0x9b0] ;  /* 0x00026c00ff2a7b82 */ /* 0x000ea20000000a00 */
[----:B------:R-:W3:Y:S01]  /*5e50*/  LDCU.64 UR6, c[0x0][0x990] ;  /* 0x00013200ff0677ac */ /* 0x000ee20008000a00 */
[----:B------:R-:W-:Y:S01]  /*5e60*/  LOP3.LUT R53, R53, 0x600, RZ, 0xc0, !PT ;  /* 0x0000060035357812 */ /* 0x000fe200078ec0ff */
[----:B------:R-:W-:Y:S01]  /*5e70*/  IMAD.U32 R23, R54, 0x10000, RZ ;  /* 0x0001000036177824 */ /* 0x000fe200078e00ff */
[----:B------:R-:W-:Y:S01]  /*5e80*/  LOP3.LUT R0, R3, 0x18, R0, 0xf8, !PT ;  /* 0x0000001803007812 */ /* 0x000fe200078ef800 */
[----:B------:R-:W-:Y:S01]  /*5e90*/  IMAD.MOV.U32 R61, RZ, RZ, 0x20 ;  /* 0x00000020ff3d7424 */ /* 0x000fe200078e00ff */
[----:B------:R-:W-:Y:S01]  /*5ea0*/  SHF.R.U32.HI R3, RZ, 0x1, R54 ;  /* 0x00000001ff037819 */ /* 0x000fe20000011636 */
[----:B------:R-:W-:Y:S01]  /*5eb0*/  ULEA.HI UR53, UR53, UR5, URZ, 0x7 ;  /* 0x0000000535357291 */ /* 0x000fe2000f8f38ff */
[----:B------:R-:W4:Y:S01]  /*5ec0*/  LDC.64 R40, c[0x0][0x9a8] ;  /* 0x00026a00ff287b82 */ /* 0x000f220000000a00 */
[--C-:B------:R-:W-:Y:S01]  /*5ed0*/  LOP3.LUT R53, R53, 0x20, R4.reuse, 0xf8, !PT ;  /* 0x0000002035357812 */ /* 0x100fe200078ef804 */
[----:B------:R-:W-:Y:S01]  /*5ee0*/  IMAD.MOV.U32 R52, RZ, RZ, 0x1 ;  /* 0x00000001ff347424 */ /* 0x000fe200078e00ff */
[----:B------:R-:W-:Y:S01]  /*5ef0*/  LOP3.LUT R0, R0, 0x8, R3, 0x78, !PT ;  /* 0x0000000800007812 */ /* 0x000fe200078e7803 */
[----:B------:R-:W-:Y:S01]  /*5f00*/  IMAD.MOV.U32 R22, RZ, RZ, RZ ;  /* 0x000000ffff167224 */ /* 0x000fe200078e00ff */
[----:B------:R-:W-:-:S02]  /*5f10*/  LOP3.LUT R53, R53, 0x100, R4, 0xf8, !PT ;  /* 0x0000010035357812 */ /* 0x000fc400078ef804 */
[----:B------:R-:W-:Y:S01]  /*5f20*/  CS2R R50, SRZ ;  /* 0x0000000000327805 */ /* 0x000fe2000001ff00 */
[----:B-1----:R-:W-:Y:S01]  /*5f30*/  ULEA UR49, UR4, UR49, 0x18 ;  /* 0x0000003104317291 */ /* 0x002fe2000f8ec0ff */
[----:B------:R-:W-:Y:S01]  /*5f40*/  LOP3.LUT R54, R54, 0x60, RZ, 0xc0, !PT ;  /* 0x0000006036367812 */ /* 0x000fe200078ec0ff */
[----:B------:R-:W1:Y:S01]  /*5f50*/  LDCU UR62, c[0x0][0x370] ;  /* 0x00006e00ff3e77ac */ /* 0x000e620008000800 */
[----:B------:R-:W-:Y:S01]  /*5f60*/  LOP3.LUT R53, R53, R0, RZ, 0xfc, !PT ;  /* 0x0000000035357212 */ /* 0x000fe200078efcff */
[----:B---3--:R-:W-:Y:S01]  /*5f70*/  IMAD.U32 R58, RZ, RZ, UR6 ;  /* 0x00000006ff3a7e24 */ /* 0x008fe2000f8e00ff */
[----:B------:R-:W-:Y:S01]  /*5f80*/  LOP3.LUT R23, R23, 0x600000, RZ, 0xc0, !PT ;  /* 0x0060000017177812 */ /* 0x000fe200078ec0ff */
[----:B------:R-:W-:Y:S01]  /*5f90*/  UIADD3 UR4, UPT, UPT, UR49, 0x200, URZ ;  /* 0x0000020031047890 */ /* 0x000fe2000fffe0ff */
[----:B------:R-:W-:Y:S01]  /*5fa0*/  IMAD.U32 R57, RZ, RZ, UR7 ;  /* 0x00000007ff397e24 */ /* 0x000fe2000f8e00ff */
[----:B------:R-:W-:Y:S01]  /*5fb0*/  SEL R61, R61, 0xffffffe0, !P0 ;  /* 0xffffffe03d3d7807 */ /* 0x000fe20004000000 */
[----:B------:R-:W3:Y:S01]  /*5fc0*/  LDS R2, [UR49+0x120] ;  /* 0x00012031ff027984 */ /* 0x000ee20008000800 */
[----:B------:R-:W1:Y:S02]  /*5fd0*/  LDCU UR48, c[0x0][0xc0c] ;  /* 0x00018180ff3077ac */ /* 0x000e640008000800 */
[----:B------:R-:W-:Y:S01]  /*5fe0*/  IMAD.U32 R60, RZ, RZ, UR4 ;  /* 0x00000004ff3c7e24 */ /* 0x000fe2000f8e00ff */
[----:B------:R-:W1:Y:S01]  /*5ff0*/  LDCU UR38, c[0x0][0xc30] ;  /* 0x00018600ff2677ac */ /* 0x000e620008000800 */
[----:B------:R-:W1:Y:S01]  /*6000*/  LDCU.64 UR60, c[0x0][0x988] ;  /* 0x00013100ff3c77ac */ /* 0x000e620008000a00 */
[----:B------:R-:W1:Y:S01]  /*6010*/  LDCU.64 UR46, c[0x0][0xc28] ;  /* 0x00018500ff2e77ac */ /* 0x000e620008000a00 */
[----:B------:R-:W1:Y:S01]  /*6020*/  LDCU.128 UR56, c[0x0][0xc10] ;  /* 0x00018200ff3877ac */ /* 0x000e620008000c00 */
[----:B------:R-:W1:Y:S01]  /*6030*/  LDCU UR55, c[0x0][0x374] ;  /* 0x00006e80ff3777ac */ /* 0x000e620008000800 */
[----:B------:R-:W-:Y:S01]  /*6040*/  USHF.R.S32.HI UR53, URZ, 0x7, UR53 ;  /* 0x00000007ff357899 */ /* 0x000fe20008011435 */
[----:B------:R-:W-:Y:S01]  /*6050*/  UMOV UR54, URZ ;  /* 0x000000ff00367c82 */ /* 0x000fe20008000000 */
[----:B------:R-:W-:Y:S01]  /*6060*/  UMOV UR51, URZ ;  /* 0x000000ff00337c82 */ /* 0x000fe20008000000 */
[C---:B---3--:R-:W-:Y:S01]  /*6070*/  VIADD R3, R2.reuse, 0x80 ;  /* 0x0000008002037836 */ /* 0x048fe20000000000 */
[----:B------:R-:W-:-:S04]  /*6080*/  LOP3.LUT R2, R2, 0xffff, RZ, 0xc0, !PT ;  /* 0x0000ffff02027812 */ /* 0x000fc800078ec0ff */
[----:B------:R-:W-:-:S05]  /*6090*/  LOP3.LUT R3, R3, 0xffff, RZ, 0xc0, !PT ;  /* 0x0000ffff03037812 */ /* 0x000fca00078ec0ff */
[----:B-12-4-:R3:W-:Y:S02]  /*60a0*/  STL.64 [R1], R2 ;  /* 0x0000000201007387 */ /* 0x0167e40000100a00 */
.L_x_122:
[----:B---3--:R-:W-:Y:S04]  /*60b0*/  SHF.L.U32 R2, R50, 0x1f, RZ ;  /* 0x0000001f32027819 */ /* 0x008fe800000006ff */
[----:B-1----:R-:W1:Y:S02]  /*60c0*/  SYNCS.PHASECHK.TRANS64.TRYWAIT P0, [UR49+0xd0], R2 ;  /* 0x0000d002ff0075a7 */ /* 0x002e640008001131 */
[----:B-1----:R-:W-:Y:S05]  /*60d0*/  @!P0 BRA `(.L_x_79) ;  /* 0x0000004000608947 */ /* 0x002fea0003800000 */
.L_x_176:
[----:B------:R-:W2:Y:S01]  /*60e0*/  LDS.128 R44, [UR49+0x110] ;  /* 0x00011031ff2c7984 */ /* 0x000ea20008000c00 */
[----:B------:R-:W-:Y:S02]  /*60f0*/  UIADD3 UR4, UPT, UPT, UR49, 0xd8, URZ ;  /* 0x000000d831047890 */ /* 0x000fe4000fffe0ff */
[----:B------:R-:W-:Y:S02]  /*6100*/  UISETP.GE.AND UP1, UPT, UR39, 0x1, UPT ;  /* 0x000000012700788c */ /* 0x000fe4000bf26270 */
[----:B------:R-:W-:Y:S01]  /*6110*/  UPRMT UR4, URZ, 0x654, UR4 ;  /* 0x00000654ff047896 */ /* 0x000fe20008000004 */
        /* <DEDUP_REMOVED lines=15> */
[----:B------:R-:W-:Y:S01]  /*6210*/  @P0 R2UR UR5, R0 ;  /* 0x00000000000502ca */ /* 0x000fe200000e0000 */
[----:B------:R-:W-:Y:S05]  /*6220*/  IMAD.U32 R0, RZ, RZ, UR53 ;  /* 0x00000035ff007e24 */ /* 0x000fea000f8e00ff */
[----:B------:R-:W-:Y:S05]  /*6230*/  IABS R2, R0 ;  /* 0x0000000000027213 */ /* 0x000fea0000000000 */
[----:B------:R-:W-:Y:S02]  /*6240*/  @UP0 UMOV UR37, UR6 ;  /* 0x0000000600250c82 */ /* 0x000fe40008000000 */
[----:B------:R-:W-:Y:S01]  /*6250*/  @UP0 UMOV UR36, UR5 ;  /* 0x0000000500240c82 */ /* 0x000fe20008000000 */
[----:B------:R-:W-:Y:S05]  /*6260*/  BRA.U !UP1, `(.L_x_80) ;  /* 0x0000000109cc7547 */ /* 0x000fea000b800000 */
[----:B------:R-:W1:Y:S01]  /*6270*/  LDCU UR9, c[0x0][0xc20] ;  /* 0x00018400ff0977ac */ /* 0x000e620008000800 */
[----:B------:R-:W-:Y:S02]  /*6280*/  UIMAD.WIDE.U32 UR4, UR55, UR59, URZ ;  /* 0x0000003b370472a5 */ /* 0x000fe4000f8e00ff */
[----:B------:R-:W-:Y:S02]  /*6290*/  UIMAD.WIDE.U32 UR6, UR62, UR56, URZ ;  /* 0x000000383e0672a5 */ /* 0x000fe4000f8e00ff */
[----:B------:R-:W-:Y:S02]  /*62a0*/  UIMAD.WIDE.U32 UR10, UR36, UR59, URZ ;  /* 0x0000003b240a72a5 */ /* 0x000fe4000f8e00ff */
[----:B------:R-:W-:Y:S02]  /*62b0*/  UISETP.NE.AND UP0, UPT, UR58, 0x1, UPT ;  /* 0x000000013a00788c */ /* 0x000fe4000bf05270 */
[----:B------:R-:W-:Y:S02]  /*62c0*/  UISETP.NE.AND UP1, UPT, UR48, 0x1, UPT ;  /* 0x000000013000788c */ /* 0x000fe4000bf25270 */
[----:B------:R-:W-:Y:S02]  /*62d0*/  UISETP.NE.AND UP2, UPT, UR39, 0x1, UPT ;  /* 0x000000012700788c */ /* 0x000fe4000bf45270 */
[----:B------:R-:W-:Y:S01]  /*62e0*/  UIMAD.WIDE.U32 UR12, UR37, UR56, URZ ;  /* 0x00000038250c72a5 */ /* 0x000fe2000f8e00ff */
[----:B------:R-:W-:Y:S01]  /*62f0*/  UMOV UR4, UR5 ;  /* 0x0000000500047c82 */ /* 0x000fe20008000000 */
[----:B------:R-:W-:Y:S01]  /*6300*/  UMOV UR6, UR11 ;  /* 0x0000000b00067c82 */ /* 0x000fe20008000000 */
[----:B-1----:R-:W-:Y:S03]  /*6310*/  USHF.R.U32.HI UR8, URZ, UR9, UR4 ;  /* 0x00000009ff087299 */ /* 0x002fe60008011604 */
[----:B------:R-:W-:Y:S02]  /*6320*/  UMOV UR4, UR7 ;  /* 0x0000000700047c82 */ /* 0x000fe40008000000 */
[----:B------:R-:W-:Y:S02]  /*6330*/  USHF.R.U32.HI UR5, URZ, UR57, UR4 ;  /* 0x00000039ff057299 */ /* 0x000fe40008011604 */
[----:B------:R-:W-:Y:S02]  /*6340*/  USEL UR4, UR55, UR8, !UP0 ;  /* 0x0000000837047287 */ /* 0x000fe4000c000000 */
[----:B------:R-:W-:Y:S02]  /*6350*/  USHF.R.U32.HI UR8, URZ, UR9, UR6 ;  /* 0x00000009ff087299 */ /* 0x000fe40008011606 */
[----:B------:R-:W-:Y:S02]  /*6360*/  UIMAD.WIDE.U32 UR6, UR4, UR46, URZ ;  /* 0x0000002e040672a5 */ /* 0x000fe4000f8e00ff */
[----:B------:R-:W-:Y:S02]  /*6370*/  USEL UR9, UR62, UR5, !UP1 ;  /* 0x000000053e097287 */ /* 0x000fe4000c800000 */
[----:B------:R-:W-:Y:S02]  /*6380*/  USEL UR8, UR36, UR8, !UP0 ;  /* 0x0000000824087287 */ /* 0x000fe4000c000000 */
[----:B------:R-:W-:Y:S01]  /*6390*/  UIMAD.WIDE.U32 UR10, UR9, UR46, URZ ;  /* 0x0000002e090a72a5 */ /* 0x000fe2000f8e00ff */
[----:B------:R-:W-:Y:S01]  /*63a0*/  UMOV UR6, UR7 ;  /* 0x0000000700067c82 */ /* 0x000fe20008000000 */
[----:B------:R-:W-:Y:S01]  /*63b0*/  UMOV UR5, UR13 ;  /* 0x0000000d00057c82 */ /* 0x000fe20008000000 */
[----:B------:R-:W-:Y:S02]  /*63c0*/  @UP2 USHF.R.U32.HI UR4, URZ, UR47, UR6 ;  /* 0x0000002fff042299 */ /* 0x000fe40008011606 */
[----:B------:R-:W-:Y:S02]  /*63d0*/  USHF.R.U32.HI UR5, URZ, UR57, UR5 ;  /* 0x00000039ff057299 */ /* 0x000fe40008011605 */
[----:B------:R-:W-:Y:S02]  /*63e0*/  UIMAD UR4, UR39, UR4, URZ ;  /* 0x00000004270472a4 */ /* 0x000fe4000f8e02ff */
[----:B------:R-:W-:Y:S02]  /*63f0*/  USEL UR5, UR37, UR5, !UP1 ;  /* 0x0000000525057287 */ /* 0x000fe4000c800000 */
[----:B------:R-:W-:Y:S01]  /*6400*/  UISETP.GE.AND UP0, UPT, UR8, UR4, UPT ;  /* 0x000000040800728c */ /* 0x000fe2000bf06270 */
[----:B------:R-:W-:Y:S01]  /*6410*/  UMOV UR6, UR11 ;  /* 0x0000000b00067c82 */ /* 0x000fe20008000000 */
[----:B------:R-:W-:Y:S02]  /*6420*/  UIMAD.WIDE.U32 UR10, UR8, UR46, URZ ;  /* 0x0000002e080a72a5 */ /* 0x000fe4000f8e00ff */
[----:B------:R-:W-:Y:S04]  /*6430*/  @UP2 USHF.R.U32.HI UR9, URZ, UR47, UR6 ;  /* 0x0000002fff092299 */ /* 0x000fe80008011606 */
[----:B------:R-:W-:Y:S01]  /*6440*/  UIMAD UR6, UR39, UR9, URZ ;  /* 0x00000009270672a4 */ /* 0x000fe2000f8e02ff */
[----:B------:R-:W-:Y:S03]  /*6450*/  UMOV UR4, UR11 ;  /* 0x0000000b00047c82 */ /* 0x000fe60008000000 */
[----:B------:R-:W-:Y:S02]  /*6460*/  UISETP.GE.OR UP0, UPT, UR5, UR6, UP0 ;  /* 0x000000060500728c */ /* 0x000fe40008706670 */
[----:B------:R-:W-:Y:S02]  /*6470*/  USHF.R.U32.HI UR4, URZ, UR47, UR4 ;  /* 0x0000002fff047299 */ /* 0x000fe40008011604 */
[----:B------:R-:W-:Y:S02]  /*6480*/  UIMAD.WIDE.U32 UR6, UR5, UR46, URZ ;  /* 0x0000002e050672a5 */ /* 0x000fe4000f8e00ff */
[----:B------:R-:W-:Y:S02]  /*6490*/  USEL UR11, UR8, UR4, !UP2 ;  /* 0x00000004080b7287 */ /* 0x000fe4000d000000 */
[----:B------:R-:W-:Y:S02]  /*64a0*/  UIADD3 UR6, UPT, UPT, -UR5, URZ, URZ ;  /* 0x000000ff05067290 */ /* 0x000fe4000fffe1ff */
[----:B------:R-:W-:Y:S02]  /*64b0*/  UIADD3 UR10, UPT, UPT, -UR11, URZ, URZ ;  /* 0x000000ff0b0a7290 */ /* 0x000fe4000fffe1ff */
[----:B------:R-:W-:Y:S02]  /*64c0*/  UIMAD UR6, UR48, UR6, UR37 ;  /* 0x00000006300672a4 */ /* 0x000fe4000f8e0225 */
[----:B------:R-:W-:Y:S01]  /*64d0*/  UIMAD UR10, UR39, UR10, UR8 ;  /* 0x0000000a270a72a4 */ /* 0x000fe2000f8e0208 */
[----:B------:R-:W-:Y:S01]  /*64e0*/  @!UP0 UMOV UR4, UR7 ;  /* 0x0000000700048c82 */ /* 0x000fe20008000000 */
[----:B------:R-:W-:Y:S02]  /*64f0*/  UIADD3 UR7, UPT, UPT, -UR8, URZ, URZ ;  /* 0x000000ff08077290 */ /* 0x000fe4000fffe1ff */
[----:B------:R-:W-:Y:S04]  /*6500*/  @!UP0 USHF.R.U32.HI UR4, URZ, UR47, UR4 ;  /* 0x0000002fff048299 */ /* 0x000fe80008011604 */
[----:B------:R-:W-:Y:S04]  /*6510*/  @!UP0 USEL UR4, UR5, UR4, !UP2 ;  /* 0x0000000405048287 */ /* 0x000fe8000d000000 */
[----:B------:R-:W-:Y:S02]  /*6520*/  @!UP0 UIMAD UR9, UR9, UR10, UR4 ;  /* 0x0000000a090982a4 */ /* 0x000fe4000f8e0204 */
[----:B------:R-:W-:Y:S02]  /*6530*/  @!UP0 UIADD3 UR10, UPT, UPT, UR11, -UR4, URZ ;  /* 0x800000040b0a8290 */ /* 0x000fe4000fffe0ff */
[----:B------:R-:W-:Y:S02]  /*6540*/  UIMAD UR4, UR58, UR7, UR36 ;  /* 0x000000073a0472a4 */ /* 0x000fe4000f8e0224 */
[----:B------:R-:W-:Y:S03]  /*6550*/  @!UP0 UIMAD UR8, UR10, UR39, UR5 ;  /* 0x000000270a0882a4 */ /* 0x000fe6000f8e0205 */
[----:B------:R-:W-:Y:S02]  /*6560*/  @!UP0 UMOV UR5, UR9 ;  /* 0x0000000900058c82 */ /* 0x000fe40008000000 */
[----:B------:R-:W-:Y:S02]  /*6570*/  UIMAD UR37, UR5, UR48, UR6 ;  /* 0x00000030052572a4 */ /* 0x000fe4000f8e0206 */
[----:B------:R-:W-:Y:S11]  /*6580*/  UIMAD UR36, UR8, UR58, UR4 ;  /* 0x0000003a082472a4 */ /* 0x000ff6000f8e0204 */
[----:B------:R-:W-:Y:S01]  /*6590*/  @!UPT UIADD3 URZ, UPT, UPT, URZ, URZ, URZ ;  /* 0x000000fffffff290 */ /* 0x000fe2000fffe0ff */
.L_x_80:
[----:B------:R-:W1:Y:S01]  /*65a0*/  LDCU UR16, c[0x0][0x388] ;  /* 0x00007100ff1077ac */ /* 0x000e620008000800 */
[----:B------:R-:W-:Y:S01]  /*65b0*/  R2UR UR6, R2 ;  /* 0x00000000020672ca */ /* 0x000fe200000e0000 */
[----:B------:R-:W-:Y:S01]  /*65c0*/  IMAD R2, R22, 0x4, R1 ;  /* 0x0000000416027824 */ /* 0x000fe200078e0201 */
[----:B------:R-:W-:Y:S01]  /*65d0*/  IABS R0, R0 ;  /* 0x0000000000007213 */ /* 0x000fe20000000000 */
[----:B------:R-:W2:Y:S01]  /*65e0*/  LDCU UR11, c[0x0][0x38c] ;  /* 0x00007180ff0b77ac */ /* 0x000ea20008000800 */
[----:B------:R-:W-:Y:S01]  /*65f0*/  BSSY.RECONVERGENT B6, `(.L_x_81) ;  /* 0x0000093000067945 */ /* 0x000fe20003800200 */
[----:B------:R-:W-:Y:S02]  /*6600*/  USHF.L.U32 UR42, UR28, 0x6, URZ ;  /* 0x000000061c2a7899 */ /* 0x000fe400080006ff */
[----:B------:R-:W5:Y:S01]  /*6610*/  LDL R2, [R2] ;  /* 0x0000000002027983 */ /* 0x000f620000100800 */
[----:B------:R-:W-:Y:S05]  /*6620*/  IMAD.MOV R0, RZ, RZ, -R0 ;  /* 0x000000ffff007224 */ /* 0x000fea00078e0a00 */
[----:B------:R-:W3:Y:S10]  /*6630*/  I2F.RP R3, UR6 ;  /* 0x0000000600037d06 */ /* 0x000ef40008209400 */
[----:B---3--:R-:W3:Y:S01]  /*6640*/  MUFU.RCP R3, R3 ;  /* 0x0000000300037308 */ /* 0x008ee20000001000 */
[----:B-1----:R-:W-:Y:S02]  /*6650*/  IMAD.U32 R4, RZ, RZ, UR16 ;  /* 0x00000010ff047e24 */ /* 0x002fe4000f8e00ff */
[----:B---3--:R-:W-:Y:S07]  /*6660*/  VIADD R3, R3, 0xffffffe ;  /* 0x0ffffffe03037836 */ /* 0x008fee0000000000 */
[----:B------:R-:W1:Y:S02]  /*6670*/  F2I.FTZ.U32.TRUNC.NTZ R3, R3 ;  /* 0x0000000300037305 */ /* 0x000e64000021f000 */
[----:B-1----:R-:W-:Y:S02]  /*6680*/  R2UR UR5, R3 ;  /* 0x00000000030572ca */ /* 0x002fe400000e0000 */
[----:B------:R-:W-:Y:S01]  /*6690*/  IABS R3, R4 ;  /* 0x0000000400037213 */ /* 0x000fe20000000000 */
[----:B------:R-:W-:Y:S03]  /*66a0*/  IMAD.U32 R4, RZ, RZ, UR21 ;  /* 0x00000015ff047e24 */ /* 0x000fe6000f8e00ff */
[----:B------:R-:W-:Y:S02]  /*66b0*/  R2UR UR7, R3 ;  /* 0x00000000030772ca */ /* 0x000fe400000e0000 */
[----:B------:R-:W-:Y:S04]  /*66c0*/  IABS R4, R4 ;  /* 0x0000000400047213 */ /* 0x000fe80000000000 */
[----:B------:R-:W-:Y:S01]  /*66d0*/  R2UR UR9, R4 ;  /* 0x00000000040972ca */ /* 0x000fe200000e0000 */
[----:B------:R-:W-:Y:S01]  /*66e0*/  UIADD3 UR4, UPT, UPT, URZ, -UR5, URZ ;  /* 0x80000005ff047290 */ /* 0x000fe2000fffe0ff */
[----:B--2---:R-:W-:Y:S03]  /*66f0*/  IMAD.U32 R4, RZ, RZ, UR11 ;  /* 0x0000000bff047e24 */ /* 0x004fe6000f8e00ff */
[----:B------:R-:W-:Y:S02]  /*6700*/  UIMAD UR8, UR4, UR6, URZ ;  /* 0x00000006040872a4 */ /* 0x000fe4000f8e02ff */
[----:B------:R-:W1:Y:S01]  /*6710*/  I2F.RP R3, UR7 ;  /* 0x0000000700037d06 */ /* 0x000e620008209400 */
[----:B------:R-:W-:Y:S01]  /*6720*/  UMOV UR4, URZ ;  /* 0x000000ff00047c82 */ /* 0x000fe20008000000 */
[----:B------:R-:W-:Y:S01]  /*6730*/  IABS R4, R4 ;  /* 0x0000000400047213 */ /* 0x000fe20000000000 */
[----:B------:R-:W-:Y:S02]  /*6740*/  UIMAD.WIDE.U32 UR4, UR5, UR8, UR4 ;  /* 0x00000008050472a5 */ /* 0x000fe4000f8e0004 */
[----:B------:R-:W-:Y:S05]  /*6750*/  R2UR UR8, R0 ;  /* 0x00000000000872ca */ /* 0x000fea00000e0000 */
[----:B------:R-:W2:Y:S01]  /*6760*/  I2F.RP R6, R4 ;  /* 0x0000000400067306 */ /* 0x000ea20000209400 */
[----:B------:R-:W-:Y:S02]  /*6770*/  UMOV UR4, UR5 ;  /* 0x0000000500047c82 */ /* 0x000fe40008000000 */
[----:B------:R-:W-:Y:S07]  /*6780*/  UIMAD.WIDE.U32 UR4, UR4, UR9, URZ ;  /* 0x00000009040472a5 */ /* 0x000fee000f8e00ff */
[----:B-1----:R-:W1:Y:S01]  /*6790*/  MUFU.RCP R0, R3 ;  /* 0x0000000300007308 */ /* 0x002e620000001000 */
[----:B------:R-:W-:Y:S02]  /*67a0*/  UMOV UR43, UR5 ;  /* 0x00000005002b7c82 */ /* 0x000fe40008000000 */
[----:B------:R-:W-:Y:S07]  /*67b0*/  UIMAD UR4, UR43, UR8, UR9 ;  /* 0x000000082b0472a4 */ /* 0x000fee000f8e0209 */
[----:B--2---:R-:W2:Y:S01]  /*67c0*/  MUFU.RCP R6, R6 ;  /* 0x0000000600067308 */ /* 0x004ea20000001000 */
[----:B------:R-:W-:Y:S01]  /*67d0*/  UISETP.GT.U32.AND UP0, UPT, UR6, UR4, UPT ;  /* 0x000000040600728c */ /* 0x000fe2000bf04070 */
[----:B-1----:R-:W-:Y:S10]  /*67e0*/  VIADD R0, R0, 0xffffffe ;  /* 0x0ffffffe00007836 */ /* 0x002ff40000000000 */
[----:B------:R-:W-:Y:S02]  /*67f0*/  @!UP0 UIADD3 UR4, UPT, UPT, UR4, -UR6, URZ ;  /* 0x8000000604048290 */ /* 0x000fe4000fffe0ff */
[----:B------:R-:W-:Y:S01]  /*6800*/  @!UP0 UIADD3 UR43, UPT, UPT, UR43, 0x1, URZ ;  /* 0x000000012b2b8890 */ /* 0x000fe2000fffe0ff */
[----:B------:R-:W1:Y:S01]  /*6810*/  F2I.FTZ.U32.TRUNC.NTZ R0, R0 ;  /* 0x0000000000007305 */ /* 0x000e62000021f000 */
[----:B------:R-:W-:Y:S01]  /*6820*/  UISETP.GE.U32.AND UP2, UPT, UR4, UR6, UPT ;  /* 0x000000060400728c */ /* 0x000fe2000bf46070 */
[----:B--2---:R-:W-:Y:S01]  /*6830*/  IADD3 R6, PT, PT, R6, 0xffffffe, RZ ;  /* 0x0ffffffe06067810 */ /* 0x004fe20007ffe0ff */
[----:B------:R-:W-:Y:S02]  /*6840*/  ULOP3.LUT UR4, UR21, UR53, URZ, 0x3c, !UPT ;  /* 0x0000003515047292 */ /* 0x000fe4000f8e3cff */
[----:B------:R-:W-:Y:S02]  /*6850*/  UISETP.NE.AND UP0, UPT, UR53, URZ, UPT ;  /* 0x000000ff3500728c */ /* 0x000fe4000bf05270 */
[----:B------:R-:W-:Y:S03]  /*6860*/  UISETP.GE.AND UP1, UPT, UR4, URZ, UPT ;  /* 0x000000ff0400728c */ /* 0x000fe6000bf26270 */
[----:B------:R-:W2:Y:S02]  /*6870*/  F2I.FTZ.U32.TRUNC.NTZ R7, R6 ;  /* 0x0000000600077305 */ /* 0x000ea4000021f000 */
[----:B------:R-:W-:Y:S01]  /*6880*/  @UP2 UIADD3 UR43, UPT, UPT, UR43, 0x1, URZ ;  /* 0x000000012b2b2890 */ /* 0x000fe2000fffe0ff */
[----:B-1----:R-:W-:Y:S05]  /*6890*/  R2UR UR5, R0 ;  /* 0x00000000000572ca */ /* 0x002fea00000e0000 */
[----:B------:R-:W-:Y:S02]  /*68a0*/  @!UP1 UIADD3 UR43, UPT, UPT, -UR43, URZ, URZ ;  /* 0x000000ff2b2b9290 */ /* 0x000fe4000fffe1ff */
[----:B------:R-:W-:Y:S01]  /*68b0*/  @!UP0 ULOP3.LUT UR43, URZ, UR53, URZ, 0x33, !UPT ;  /* 0x00000035ff2b8292 */ /* 0x000fe2000f8e33ff */
[--C-:B--2---:R-:W-:Y:S02]  /*68c0*/  IMAD.MOV R3, RZ, RZ, -R7.reuse ;  /* 0x000000ffff037224 */ /* 0x104fe400078e0a07 */
[----:B------:R-:W-:Y:S03]  /*68d0*/  IMAD.MOV.U32 R6, RZ, RZ, RZ ;  /* 0x000000ffff067224 */ /* 0x000fe600078e00ff */
[----:B------:R-:W-:Y:S01]  /*68e0*/  IMAD.U32 R0, RZ, RZ, UR43 ;  /* 0x0000002bff007e24 */ /* 0x000fe2000f8e00ff */
[----:B------:R-:W-:Y:S01]  /*68f0*/  UIADD3 UR4, UPT, UPT, URZ, -UR5, URZ ;  /* 0x80000005ff047290 */ /* 0x000fe2000fffe0ff */
[----:B------:R-:W-:Y:S03]  /*6900*/  IMAD R3, R3, R4, RZ ;  /* 0x0000000403037224 */ /* 0x000fe600078e02ff */
[----:B------:R-:W-:Y:S01]  /*6910*/  UIMAD UR6, UR4, UR7, URZ ;  /* 0x00000007040672a4 */ /* 0x000fe2000f8e02ff */
[----:B------:R-:W-:Y:S01]  /*6920*/  IABS R0, R0 ;  /* 0x0000000000007213 */ /* 0x000fe20000000000 */
[----:B------:R-:W-:Y:S01]  /*6930*/  IMAD.HI.U32 R7, R7, R3, R6 ;  /* 0x0000000307077227 */ /* 0x000fe200078e0006 */
[----:B------:R-:W-:Y:S02]  /*6940*/  UMOV UR4, URZ ;  /* 0x000000ff00047c82 */ /* 0x000fe40008000000 */
[----:B------:R-:W-:Y:S01]  /*6950*/  UIMAD.WIDE.U32 UR4, UR5, UR6, UR4 ;  /* 0x00000006050472a5 */ /* 0x000fe2000f8e0004 */
[----:B------:R-:W-:Y:S06]  /*6960*/  R2UR UR8, R0 ;  /* 0x00000000000872ca */ /* 0x000fec00000e0000 */
[----:B------:R-:W-:Y:S07]  /*6970*/  UMOV UR4, UR5 ;  /* 0x0000000500047c82 */ /* 0x000fee0008000000 */
        /* <DEDUP_REMOVED lines=8> */
[----:B------:R-:W-:Y:S04]  /*6a00*/  ULOP3.LUT UR4, UR43, UR16, URZ, 0x3c, !UPT ;  /* 0x000000102b047292 */ /* 0x000fe8000f8e3cff */
[----:B------:R-:W-:Y:S05]  /*6a10*/  UISETP.GE.AND UP0, UPT, UR4, URZ, UPT ;  /* 0x000000ff0400728c */ /* 0x000fea000bf06270 */
[----:B------:R-:W-:Y:S02]  /*6a20*/  @UP1 UIADD3 UR44, UPT, UPT, UR44, 0x1, URZ ;  /* 0x000000012c2c1890 */ /* 0x000fe4000fffe0ff */
[----:B------:R-:W-:Y:S04]  /*6a30*/  UISETP.NE.AND UP1, UPT, UR16, URZ, UPT ;  /* 0x000000ff1000728c */ /* 0x000fe8000bf25270 */
[----:B------:R-:W-:Y:S07]  /*6a40*/  @!UP0 UIADD3 UR44, UPT, UPT, -UR44, URZ, URZ ;  /* 0x000000ff2c2c8290 */ /* 0x000fee000fffe1ff */
[----:B------:R-:W-:Y:S02]  /*6a50*/  @!UP1 ULOP3.LUT UR44, URZ, UR16, URZ, 0x33, !UPT ;  /* 0x00000010ff2c9292 */ /* 0x000fe4000f8e33ff */
[----:B------:R-:W-:Y:S04]  /*6a60*/  UISETP.NE.AND UP1, UPT, UR38, 0x1, UPT ;  /* 0x000000012600788c */ /* 0x000fe8000bf25270 */
[----:B------:R-:W-:Y:S05]  /*6a70*/  IMAD.U32 R0, RZ, RZ, UR44 ;  /* 0x0000002cff007e24 */ /* 0x000fea000f8e00ff */
[----:B------:R-:W-:Y:S02]  /*6a80*/  IABS R0, R0 ;  /* 0x0000000000007213 */ /* 0x000fe40000000000 */
[----:B------:R-:W1:Y:S03]  /*6a90*/  @!UP1 LDCU.128 UR12, c[0x0][0xc10] ;  /* 0x00018200ff0c97ac */ /* 0x000e660008000c00 */
[----:B------:R-:W-:Y:S04]  /*6aa0*/  IMAD.HI.U32 R7, R7, R0, RZ ;  /* 0x0000000007077227 */ /* 0x000fe800078e00ff */
[----:B------:R-:W-:Y:S01]  /*6ab0*/  IMAD.MOV R3, RZ, RZ, -R7 ;  /* 0x000000ffff037224 */ /* 0x000fe200078e0a07 */
[----:B------:R-:W2:Y:S03]  /*6ac0*/  @!UP1 LDCU UR10, c[0x0][0xc20] ;  /* 0x00018400ff0a97ac */ /* 0x000ea60008000800 */
[C---:B------:R-:W-:Y:S01]  /*6ad0*/  IMAD R0, R4.reuse, R3, R0 ;  /* 0x0000000304007224 */ /* 0x040fe200078e0200 */
[----:B------:R-:W3:Y:S04]  /*6ae0*/  @!UP1 LDCU UR5, c[0x0][0xc0c] ;  /* 0x00018180ff0597ac */ /* 0x000ee80008000800 */
[----:B------:R-:W-:Y:S01]  /*6af0*/  ISETP.GT.U32.AND P1, PT, R4, R0, PT ;  /* 0x000000000400720c */ /* 0x000fe20003f24070 */
[----:B-1----:R-:W-:Y:S02]  /*6b00*/  UIMAD.WIDE.U32 UR6, UR36, UR15, URZ ;  /* 0x0000000f240672a5 */ /* 0x002fe4000f8e00ff */
[----:B------:R-:W-:Y:S02]  /*6b10*/  UIMAD.WIDE.U32 UR8, UR37, UR12, URZ ;  /* 0x0000000c250872a5 */ /* 0x000fe4000f8e00ff */
[----:B------:R-:W-:Y:S02]  /*6b20*/  @!UP1 UISETP.NE.AND UP0, UPT, UR14, 0x1, UPT ;  /* 0x000000010e00988c */ /* 0x000fe4000bf05270 */
[----:B------:R-:W-:Y:S01]  /*6b30*/  ULOP3.LUT UR8, UR44, UR11, URZ, 0x3c, !UPT ;  /* 0x0000000b2c087292 */ /* 0x000fe2000f8e3cff */
[----:B------:R-:W-:Y:S02]  /*6b40*/  @!UP1 UMOV UR6, UR7 ;  /* 0x0000000700069c82 */ /* 0x000fe40008000000 */
[----:B------:R-:W-:Y:S01]  /*6b50*/  @!UP1 UMOV UR4, UR9 ;  /* 0x0000000900049c82 */ /* 0x000fe20008000000 */
[----:B--2---:R-:W-:Y:S02]  /*6b60*/  @!UP1 USHF.R.U32.HI UR6, URZ, UR10, UR6 ;  /* 0x0000000aff069299 */ /* 0x004fe40008011606 */
[-C--:B------:R-:W-:Y:S01]  /*6b70*/  @!P1 IADD3 R0, PT, PT, R0, -R4.reuse, RZ ;  /* 0x8000000400009210 */ /* 0x080fe20007ffe0ff */
[----:B---3--:R-:W-:Y:S01]  /*6b80*/  @!UP1 UISETP.NE.AND UP2, UPT, UR5, 0x1, UPT ;  /* 0x000000010500988c */ /* 0x008fe2000bf45270 */
[----:B------:R-:W-:Y:S01]  /*6b90*/  @!P1 VIADD R7, R7, 0x1 ;  /* 0x0000000107079836 */ /* 0x000fe20000000000 */
[----:B------:R-:W-:Y:S01]  /*6ba0*/  @!UP1 USHF.R.U32.HI UR4, URZ, UR13, UR4 ;  /* 0x0000000dff049299 */ /* 0x000fe20008011604 */
[----:B------:R-:W-:Y:S01]  /*6bb0*/  ISETP.GE.U32.AND P2, PT, R0, R4, PT ;  /* 0x000000040000720c */ /* 0x000fe20003f46070 */
[----:B------:R-:W-:Y:S01]  /*6bc0*/  @!UP1 USEL UR6, UR36, UR6, !UP0 ;  /* 0x0000000624069287 */ /* 0x000fe2000c000000 */
[----:B------:R-:W-:Y:S01]  /*6bd0*/  @P0 SHF.R.U32.HI R0, RZ, 0x10, R45 ;  /* 0x00000010ff000819 */ /* 0x000fe2000001162d */
[----:B------:R-:W-:Y:S02]  /*6be0*/  @!UP1 USEL UR7, UR37, UR4, !UP2 ;  /* 0x0000000425079287 */ /* 0x000fe4000d000000 */
[----:B------:R-:W-:Y:S01]  /*6bf0*/  UISETP.GE.AND UP0, UPT, UR8, URZ, UPT ;  /* 0x000000ff0800728c */ /* 0x000fe2000bf06270 */
[----:B------:R-:W-:Y:S01]  /*6c00*/  @P0 R2UR UR63, R0 ;  /* 0x00000000003f02ca */ /* 0x000fe200000e0000 */
[----:B------:R-:W-:Y:S01]  /*6c10*/  UISETP.NE.AND UP2, UPT, UR11, URZ, UPT ;  /* 0x000000ff0b00728c */ /* 0x000fe2000bf45270 */
[----:B------:R-:W-:Y:S01]  /*6c20*/  LOP3.LUT P0, RZ, R60, 0x1b0, RZ, 0xc0, !PT ;  /* 0x000001b03cff7812 */ /* 0x000fe2000780c0ff */
[----:B------:R-:W-:Y:S02]  /*6c30*/  @!UP1 UIADD3 UR4, UPT, UPT, -UR7, UR6, URZ ;  /* 0x0000000607049290 */ /* 0x000fe4000fffe1ff */
[----:B------:R-:W-:Y:S02]  /*6c40*/  @!UP1 UIADD3 UR6, UPT, UPT, UR7, -UR6, URZ ;  /* 0x8000000607069290 */ /* 0x000fe4000fffe0ff */
[----:B------:R-:W-:Y:S01]  /*6c50*/  UIADD3 UR7, UPT, UPT, -UR43, URZ, URZ ;  /* 0x000000ff2b077290 */ /* 0x000fe2000fffe1ff */
[----:B------:R-:W-:Y:S01]  /*6c60*/  @P2 VIADD R7, R7, 0x1 ;  /* 0x0000000107072836 */ /* 0x000fe20000000000 */
[----:B------:R-:W-:Y:S02]  /*6c70*/  @!UP1 UIMAD UR37, UR4, UR5, UR37 ;  /* 0x00000005042592a4 */ /* 0x000fe4000f8e0225 */
[----:B------:R-:W-:Y:S02]  /*6c80*/  UIMAD UR4, UR53, UR7, UR21 ;  /* 0x00000007350472a4 */ /* 0x000fe4000f8e0215 */
[----:B------:R-:W-:Y:S01]  /*6c90*/  @!UP1 UIMAD UR36, UR6, UR14, UR36 ;  /* 0x0000000e062492a4 */ /* 0x000fe2000f8e0224 */
[----:B------:R-:W-:Y:S01]  /*6ca0*/  R2UR UR45, R7 ;  /* 0x00000000072d72ca */ /* 0x000fe200000e0000 */
[----:B------:R-:W-:Y:S02]  /*6cb0*/  USHF.L.U32 UR52, UR4, 0x7, URZ ;  /* 0x0000000704347899 */ /* 0x000fe400080006ff */
[----:B------:R-:W-:Y:S04]  /*6cc0*/  UIADD3 UR4, UPT, UPT, -UR44, URZ, URZ ;  /* 0x000000ff2c047290 */ /* 0x000fe8000fffe1ff */
[----:B------:R-:W-:Y:S06]  /*6cd0*/  UIMAD UR43, UR16, UR4, UR43 ;  /* 0x00000004102b72a4 */ /* 0x000fec000f8e022b */
[----:B------:R-:W-:Y:S02]  /*6ce0*/  @!UP0 UIADD3 UR45, UPT, UPT, -UR45, URZ, URZ ;  /* 0x000000ff2d2d8290 */ /* 0x000fe4000fffe1ff */
[----:B------:R-:W-:Y:S04]  /*6cf0*/  @!UP2 ULOP3.LUT UR45, URZ, UR11, URZ, 0x33, !UPT ;  /* 0x0000000bff2da292 */ /* 0x000fe8000f8e33ff */
[----:B------:R-:W-:Y:S04]  /*6d00*/  UIADD3 UR5, UPT, UPT, -UR45, URZ, URZ ;  /* 0x000000ff2d057290 */ /* 0x000fe8000fffe1ff */
[----:B------:R-:W-:Y:S01]  /*6d10*/  UIMAD UR44, UR11, UR5, UR44 ;  /* 0x000000050b2c72a4 */ /* 0x000fe2000f8e022c */
[----:B------:R-:W-:Y:S11]  /*6d20*/  @!P0 BRA `(.L_x_82) ;  /* 0x00000000007c8947 */ /* 0x000ff60003800000 */
[----:B------:R-:W1:Y:S01]  /*6d30*/  LDCU.64 UR8, c[0x4][0x80] ;  /* 0x01001000ff0877ac */ /* 0x000e620008000a00 */
[----:B------:R-:W-:Y:S01]  /*6d40*/  MOV R16, 0x0 ;  /* 0x0000000000107802 */ /* 0x000fe20000000f00 */
[----:B------:R-:W-:Y:S02]  /*6d50*/  HFMA2 R12, -RZ, RZ, 0, 5.9604644775390625e-08 ;  /* 0x00000001ff0c7431 */ /* 0x000fe400000001ff */
[----:B------:R-:W-:Y:S01]  /*6d60*/  IMAD.MOV.U32 R8, RZ, RZ, 0x70 ;  /* 0x00000070ff087424 */ /* 0x000fe200078e00ff */
[----:B------:R2:W3:Y:S01]  /*6d70*/  LDC.64 R14, c[0x4][R16] ;  /* 0x01000000100e7b82 */ /* 0x0004e20000000a00 */
[----:B------:R-:W4:Y:S01]  /*6d80*/  LDCU.64 UR6, c[0x4][0x88] ;  /* 0x01001100ff0677ac */ /* 0x000f220008000a00 */
[----:B------:R-:W-:Y:S01]  /*6d90*/  IMAD.MOV.U32 R13, RZ, RZ, RZ ;  /* 0x000000ffff0d7224 */ /* 0x000fe200078e00ff */
[----:B------:R-:W2:Y:S01]  /*6da0*/  LDCU.64 UR4, c[0x4][0x8] ;  /* 0x01000100ff0477ac */ /* 0x000ea20008000a00 */
[----:B-1----:R-:W-:Y:S01]  /*6db0*/  MOV R5, UR9 ;  /* 0x0000000900057c02 */ /* 0x002fe20008000f00 */
[----:B------:R-:W-:Y:S01]  /*6dc0*/  IMAD.U32 R4, RZ, RZ, UR8 ;  /* 0x00000008ff047e24 */ /* 0x000fe2000f8e00ff */
[----:B----4-:R-:W-:Y:S01]  /*6dd0*/  MOV R7, UR7 ;  /* 0x0000000700077c02 */ /* 0x010fe20008000f00 */
[----:B------:R-:W-:Y:S01]  /*6de0*/  IMAD.U32 R6, RZ, RZ, UR6 ;  /* 0x00000006ff067e24 */ /* 0x000fe2000f8e00ff */
[----:B--2---:R-:W-:Y:S01]  /*6df0*/  MOV R11, UR5 ;  /* 0x00000005000b7c02 */ /* 0x004fe20008000f00 */
[----:B------:R-:W-:Y:S02]  /*6e00*/  IMAD.U32 R10, RZ, RZ, UR4 ;  /* 0x00000004ff0a7e24 */ /* 0x000fe4000f8e00ff */
[----:B------:R-:W-:Y:S07]  /*6e10*/  LEPC R20, `(.L_x_83) ;  /* 0x000000001014794e */ /* 0x000fee0000000000 */
[----:B---3-5:R-:W-:Y:S05]  /*6e20*/  CALL.ABS.NOINC R14 ;  /* 0x000000000e007343 */ /* 0x028fea0003c00000 */
.L_x_83:
[----:B------:R-:W1:Y:S01]  /*6e30*/  LDCU.64 UR8, c[0x4][0x80] ;  /* 0x01001000ff0877ac */ /* 0x000e620008000a00 */
[----:B------:R-:W2:Y:S01]  /*6e40*/  LDC.64 R16, c[0x4][R16] ;  /* 0x0100000010107b82 */ /* 0x000ea20000000a00 */
[----:B------:R-:W-:Y:S02]  /*6e50*/  HFMA2 R12, -RZ, RZ, 0, 5.9604644775390625e-08 ;  /* 0x00000001ff0c7431 */ /* 0x000fe400000001ff */
[----:B------:R-:W-:Y:S02]  /*6e60*/  IMAD.MOV.U32 R8, RZ, RZ, 0x70 ;  /* 0x00000070ff087424 */ /* 0x000fe400078e00ff */
[----:B------:R-:W-:Y:S01]  /*6e70*/  IMAD.MOV.U32 R13, RZ, RZ, RZ ;  /* 0x000000ffff0d7224 */ /* 0x000fe200078e00ff */
[----:B------:R-:W3:Y:S01]  /*6e80*/  LDCU.64 UR6, c[0x4][0x88] ;  /* 0x01001100ff0677ac */ /* 0x000ee20008000a00 */
[----:B------:R-:W4:Y:S01]  /*6e90*/  LDCU.64 UR4, c[0x4][0x8] ;  /* 0x01000100ff0477ac */ /* 0x000f220008000a00 */
[----:B-1----:R-:W-:Y:S02]  /*6ea0*/  MOV R4, UR8 ;  /* 0x0000000800047c02 */ /* 0x002fe40008000f00 */
[----:B------:R-:W-:Y:S02]  /*6eb0*/  MOV R5, UR9 ;  /* 0x0000000900057c02 */ /* 0x000fe40008000f00 */
[----:B---3--:R-:W-:Y:S01]  /*6ec0*/  MOV R7, UR7 ;  /* 0x0000000700077c02 */ /* 0x008fe20008000f00 */
[----:B------:R-:W-:Y:S01]  /*6ed0*/  IMAD.U32 R6, RZ, RZ, UR6 ;  /* 0x00000006ff067e24 */ /* 0x000fe2000f8e00ff */
[----:B----4-:R-:W-:Y:S01]  /*6ee0*/  MOV R11, UR5 ;  /* 0x00000005000b7c02 */ /* 0x010fe20008000f00 */
[----:B------:R-:W-:Y:S02]  /*6ef0*/  IMAD.U32 R10, RZ, RZ, UR4 ;  /* 0x00000004ff0a7e24 */ /* 0x000fe4000f8e00ff */
[----:B------:R-:W-:Y:S07]  /*6f00*/  LEPC R20, `(.L_x_82) ;  /* 0x000000001014794e */ /* 0x000fee0000000000 */
[----:B--2---:R-:W-:Y:S05]  /*6f10*/  CALL.ABS.NOINC R16 ;  /* 0x0000000010007343 */ /* 0x004fea0003c00000 */
.L_x_82:
[----:B------:R-:W-:Y:S05]  /*6f20*/  BSYNC.RECONVERGENT B6 ;  /* 0x0000000000067941 */ /* 0x000fea0003800200 */
.L_x_81:
[----:B------:R-:W-:Y:S02]  /*6f30*/  R2UR UR6, R59 ;  /* 0x000000003b0672ca */ /* 0x000fe400000e0000 */
[----:B------:R-:W-:Y:S02]  /*6f40*/  R2UR UR5, R58 ;  /* 0x000000003a0572ca */ /* 0x000fe400000e0000 */
[----:B------:R-:W-:Y:S02]  /*6f50*/  R2UR UR4, R57 ;  /* 0x00000000390472ca */ /* 0x000fe400000e0000 */
[----:B------:R-:W-:Y:S02]  /*6f60*/  ISETP.NE.U32.AND P3, PT, R42, RZ, PT ;  /* 0x000000ff2a00720c */ /* 0x000fe40003f65070 */
[----:B------:R-:W-:Y:S02]  /*6f70*/  ISETP.NE.U32.AND P2, PT, RZ, UR60, PT ;  /* 0x0000003cff007c0c */ /* 0x000fe4000bf45070 */
[----:B------:R-:W-:Y:S02]  /*6f80*/  ISETP.NE.AND.EX P3, PT, R43, RZ, PT, P3 ;  /* 0x000000ff2b00720c */ /* 0x000fe40003f65330 */
[----:B------:R-:W-:Y:S01]  /*6f90*/  ISETP.NE.AND.EX P2, PT, RZ, UR61, PT, P2 ;  /* 0x0000003dff007c0c */ /* 0x000fe2000bf45320 */
[----:B------:R-:W-:Y:S02]  /*6fa0*/  UISETP.NE.AND UP2, UPT, UR6, URZ, UPT ;  /* 0x000000ff0600728c */ /* 0x000fe4000bf45270 */
[----:B------:R-:W-:Y:S04]  /*6fb0*/  UISETP.NE.U32.AND UP0, UPT, UR5, URZ, UPT ;  /* 0x000000ff0500728c */ /* 0x000fe8000bf05070 */
[----:B------:R-:W-:Y:S01]  /*6fc0*/  UISETP.NE.AND.EX UP1, UPT, UR4, URZ, UPT, UP0 ;  /* 0x000000ff0400728c */ /* 0x000fe2000bf25300 */
[----:B------:R-:W-:Y:S01]  /*6fd0*/  PLOP3.LUT P4, PT, PT, PT, UP2, 0x80, 0x8 ;  /* 0x000000000008781c */ /* 0x000fe20003f8f028 */
[----:B------:R-:W-:Y:S03]  /*6fe0*/  UPLOP3.LUT UP0, UPT, UPT, UPT, UPT, 0x40, 0x4 ;  /* 0x000000000004789c */ /* 0x000fe60003f0e870 */
[----:B------:R-:W-:Y:S01]  /*6ff0*/  P2R R64, PR, RZ, 0x10 ;  /* 0x00000010ff407803 */ /* 0x000fe20000000000 */
[----:B------:R-:W-:Y:S06]  /*7000*/  @UP2 UPLOP3.LUT UP0, UPT, UPT, UPT, UP1, 0x80, 0x8 ;  /* 0x000000000008289c */ /* 0x000fec0003f0f010 */
[----:B------:R-:W-:Y:S01]  /*7010*/  PLOP3.LUT P0, PT, PT, PT, UP0, 0x80, 0x8 ;  /* 0x000000000008781c */ /* 0x000fe20003f0f008 */
[----:B------:R-:W-:Y:S01]  /*7020*/  @!UPT UIADD3 URZ, UPT, UPT, URZ, URZ, URZ ;  /* 0x000000fffffff290 */ /* 0x000fe2000fffe0ff */
[----:B------:R-:W-:Y:S11]  /*7030*/  BRA.U !UP1, `(.L_x_84) ;  /* 0x0000000109407547 */ /* 0x000ff6000b800000 */
[----:B------:R-:W-:Y:S01]  /*7040*/  UISETP.NE.U32.AND UP0, UPT, UR60, URZ, UPT ;  /* 0x000000ff3c00728c */ /* 0x000fe2000bf05070 */
[----:B------:R-:W-:Y:S01]  /*7050*/  R2UR UR6, R58 ;  /* 0x000000003a0672ca */ /* 0x000fe200000e0000 */
[----:B------:R-:W1:Y:S01]  /*7060*/  LDCU.64 UR8, c[0x0][0x358] ;  /* 0x00006b00ff0877ac */ /* 0x000e620008000a00 */
[----:B------:R-:W-:Y:S02]  /*7070*/  HFMA2 R55, -RZ, RZ, 0, 5.9604644775390625e-08 ;  /* 0x00000001ff377431 */ /* 0x000fe400000001ff */
[----:B------:R-:W-:Y:S01]  /*7080*/  IMAD.MOV.U32 R0, RZ, RZ, 0x1 ;  /* 0x00000001ff007424 */ /* 0x000fe200078e00ff */
[----:B------:R-:W-:Y:S06]  /*7090*/  UISETP.NE.AND.EX UP0, UPT, UR61, URZ, UPT, UP0 ;  /* 0x000000ff3d00728c */ /* 0x000fec000bf05300 */
[----:B------:R-:W-:Y:S05]  /*70a0*/  PLOP3.LUT P1, PT, PT, PT, UP0, 0x80, 0x8 ;  /* 0x000000000008781c */ /* 0x000fea0003f2f008 */
[----:B------:R-:W2:Y:S01]  /*70b0*/  @UP0 LDCU.64 UR4, c[0x0][0x988] ;  /* 0x00013100ff0407ac */ /* 0x000ea20008000a00 */
[----:B------:R-:W-:Y:S07]  /*70c0*/  @UP0 UIMAD UR6, UR50, UR6, URZ ;  /* 0x00000006320602a4 */ /* 0x000fee000f8e02ff */
[----:B------:R-:W-:Y:S01]  /*70d0*/  @!P1 PRMT R55, R0, 0x7610, R55 ;  /* 0x0000761000379816 */ /* 0x000fe20000000037 */
[----:B--2---:R-:W-:Y:S06]  /*70e0*/  @UP0 UIMAD.WIDE UR4, UR6, 0x4, UR4 ;  /* 0x00000004060408a5 */ /* 0x004fec000f8e0204 */
[----:B------:R-:W-:Y:S02]  /*70f0*/  IMAD.U32 R4, RZ, RZ, UR4 ;  /* 0x00000004ff047e24 */ /* 0x000fe4000f8e00ff */
[----:B------:R-:W-:Y:S03]  /*7100*/  IMAD.U32 R5, RZ, RZ, UR5 ;  /* 0x00000005ff057e24 */ /* 0x000fe6000f8e00ff */
[----:B------:R-:W2:Y:S02]  /*7110*/  @!UP0 LDCU UR4, c[0x0][0x980] ;  /* 0x00013000ff0487ac */ /* 0x000ea40008000800 */
[----:B-1---5:R1:W5:Y:S02]  /*7120*/  @P1 LDG.E R27, desc[UR8][R4.64] ;  /* 0x00000008041b1981 */ /* 0x022364000c1e1900 */
[----:B-12---:R-:W-:Y:S02]  /*7130*/  @!P1 MOV R27, UR4 ;  /* 0x00000004001b9c02 */ /* 0x006fe40008000f00 */
.L_x_84:
[----:B------:R-:W-:Y:S05]  /*7140*/  @!P3 BRA `(.L_x_85) ;  /* 0x000000000024b947 */ /* 0x000fea0003800000 */
[----:B------:R-:W-:Y:S01]  /*7150*/  ISETP.NE.U32.AND P1, PT, R40, RZ, PT ;  /* 0x000000ff2800720c */ /* 0x000fe20003f25070 */
[----:B------:R-:W1:Y:S03]  /*7160*/  LDCU.64 UR4, c[0x0][0x358] ;  /* 0x00006b00ff0477ac */ /* 0x000e660008000a00 */
[----:B------:R-:W-:Y:S11]  /*7170*/  ISETP.NE.AND.EX P1, PT, R41, RZ, PT, P1 ;  /* 0x000000ff2900720c */ /* 0x000ff60003f25310 */
[----:B------:R-:W-:Y:S02]  /*7180*/  @!UPT UIADD3 URZ, UPT, UPT, URZ, URZ, URZ ;  /* 0x000000fffffff290 */ /* 0x000fe4000fffe0ff */
[----:B------:R-:W2:Y:S01]  /*7190*/  @P1 LDC.64 R4, c[0x0][0x9a8] ;  /* 0x00026a00ff041b82 */ /* 0x000ea20000000a00 */
[----:B------:R-:W-:Y:S04]  /*71a0*/  @P1 IMAD R0, R42, UR50, RZ ;  /* 0x000000322a001c24 */ /* 0x000fe8000f8e02ff */
[----:B--2---:R-:W-:Y:S05]  /*71b0*/  @P1 IMAD.WIDE R4, R0, 0x4, R4 ;  /* 0x0000000400041825 */ /* 0x004fea00078e0204 */
[----:B-1---5:R1:W5:Y:S02]  /*71c0*/  @P1 LDG.E R24, desc[UR4][R4.64] ;  /* 0x0000000404181981 */ /* 0x022364000c1e1900 */
[----:B-1----:R-:W2:Y:S02]  /*71d0*/  @!P1 LDC R24, c[0x0][0x9a0] ;  /* 0x00026800ff189b82 */ /* 0x002ea40000000800 */
.L_x_85:
[----:B-----5:R-:W-:Y:S01]  /*71e0*/  FSETP.NEU.AND P1, PT, R27, RZ, PT ;  /* 0x000000ff1b00720b */ /* 0x020fe20003f2d000 */
[----:B------:R-:W-:Y:S01]  /*71f0*/  IMAD.SHL.U32 R69, R53, 0x2, RZ ;  /* 0x0000000235457824 */ /* 0x000fe200078e00ff */
[----:B------:R-:W-:Y:S01]  /*7200*/  SEL R3, RZ, 0xffffffff, P2 ;  /* 0xffffffffff037807 */ /* 0x000fe20001000000 */
[----:B------:R-:W-:Y:S01]  /*7210*/  BSSY B1, `(.L_x_86) ;  /* 0x000002c000017945 */ /* 0x000fe20003800000 */
[----:B------:R-:W-:Y:S01]  /*7220*/  @P4 LOP3.LUT P2, RZ, R55, 0xff, RZ, 0xc0, !PT ;  /* 0x000000ff37ff4812 */ /* 0x000fe2000784c0ff */
[----:B------:R-:W-:Y:S01]  /*7230*/  VIADD R66, R69, UR49 ;  /* 0x0000003145427c36 */ /* 0x000fe20008000000 */
[----:B------:R-:W-:Y:S01]  /*7240*/  @P4 SEL R63, RZ, 0xffffffff, P1 ;  /* 0xffffffffff3f4807 */ /* 0x000fe20000800000 */
[----:B------:R-:W-:Y:S01]  /*7250*/  IMAD.MOV.U32 R70, RZ, RZ, 0x1 ;  /* 0x00000001ff467424 */ /* 0x000fe200078e00ff */
[----:B------:R-:W-:Y:S01]  /*7260*/  LOP3.LUT R52, R52, 0x1, RZ, 0x3c, !PT ;  /* 0x0000000134347812 */ /* 0x000fe200078e3cff */
[----:B------:R-:W-:Y:S01]  /*7270*/  IMAD.IADD R25, R23, 0x1, R2 ;  /* 0x0000000117197824 */ /* 0x000fe200078e0202 */
[----:B------:R-:W-:Y:S01]  /*7280*/  @P0 SEL R63, R3, R63, !P2 ;  /* 0x0000003f033f0207 */ /* 0x000fe20005000000 */
[----:B------:R-:W-:Y:S01]  /*7290*/  IMAD.MOV.U32 R68, RZ, RZ, RZ ;  /* 0x000000ffff447224 */ /* 0x000fe200078e00ff */
[----:B------:R-:W-:Y:S02]  /*72a0*/  LEA R67, R22, UR49, 0x3 ;  /* 0x0000003116437c11 */ /* 0x000fe4000f8e18ff */
[----:B------:R-:W-:Y:S02]  /*72b0*/  CS2R R38, SRZ ;  /* 0x0000000000267805 */ /* 0x000fe4000001ff00 */
[----:B------:R-:W-:Y:S02]  /*72c0*/  @P4 LOP3.LUT R63, R63, 0x1, RZ, 0xc0, !PT ;  /* 0x000000013f3f4812 */ /* 0x000fe400078ec0ff */
[----:B------:R-:W-:Y:S02]  /*72d0*/  CS2R R36, SRZ ;  /* 0x0000000000247805 */ /* 0x000fe4000001ff00 */
[----:B------:R-:W-:Y:S02]  /*72e0*/  PLOP3.LUT P0, PT, PT, PT, UP1, 0x80, 0x8 ;  /* 0x000000000008781c */ /* 0x000fe40003f0f018 */
[----:B------:R-:W-:Y:S02]  /*72f0*/  CS2R R30, SRZ ;  /* 0x00000000001e7805 */ /* 0x000fe4000001ff00 */
[----:B------:R-:W-:Y:S02]  /*7300*/  ISETP.NE.U32.OR P5, PT, R63, 0x1, !P4 ;  /* 0x000000013f00780c */ /* 0x000fe400067a5470 */
[----:B------:R-:W-:Y:S02]  /*7310*/  CS2R R28, SRZ ;  /* 0x00000000001c7805 */ /* 0x000fe4000001ff00 */
[----:B------:R-:W-:Y:S01]  /*7320*/  LOP3.LUT P2, R62, R55, 0xff, RZ, 0xc0, !PT ;  /* 0x000000ff373e7812 */ /* 0x000fe2000784c0ff */
[----:B------:R-:W-:Y:S01]  /*7330*/  IMAD.IADD R65, R61, 0x1, R66 ;  /* 0x000000013d417824 */ /* 0x000fe200078e0242 */
[----:B------:R-:W-:Y:S04]  /*7340*/  SEL R71, RZ, 0xffffffff, P1 ;  /* 0xffffffffff477807 */ /* 0x000fe80000800000 */
[----:B------:R-:W-:Y:S03]  /*7350*/  @P0 SEL R71, R3, R71, !P2 ;  /* 0x0000004703470207 */ /* 0x000fe60005000000 */
[----:B------:R-:W-:Y:S02]  /*7360*/  @P5 SHF.L.U32 R0, R52, 0x1f, RZ ;  /* 0x0000001f34005819 */ /* 0x000fe400000006ff */
[----:B------:R-:W-:Y:S02]  /*7370*/  LOP3.LUT R71, R71, 0x1, RZ, 0xc0, !PT ;  /* 0x0000000147477812 */ /* 0x000fe400078ec0ff */
[----:B------:R1:W3:Y:S02]  /*7380*/  @P5 SYNCS.PHASECHK.TRANS64.TRYWAIT P4, [UR49+0x80], R0 ;  /* 0x00008000ff0055a7 */ /* 0x0002e40008081131 */
[----:B-1----:R-:W-:Y:S04]  /*7390*/  SHF.L.U32 R0, R51, 0x1f, RZ ;  /* 0x0000001f33007819 */ /* 0x002fe800000006ff */
[----:B------:R1:W4:Y:S01]  /*73a0*/  SYNCS.PHASECHK.TRANS64.TRYWAIT P3, [R67+URZ+0xe0], R0 ;  /* 0x0000e000430075a7 */ /* 0x00032200080611ff */
[----:B---3--:R-:W-:Y:S01]  /*73b0*/  @P5 SEL R70, RZ, 0x1, !P4 ;  /* 0x00000001ff465807 */ /* 0x008fe20006000000 */
[----:B-1----:R-:W-:Y:S06]  /*73c0*/  @!P5 BRA `(.L_x_87) ;  /* 0x000000000040d947 */ /* 0x002fec0003800000 */
[----:B------:R-:W-:Y:S01]  /*73d0*/  ISETP.NE.AND P1, PT, R70, RZ, PT ;  /* 0x000000ff4600720c */ /* 0x000fe20003f25270 */
[----:B------:R-:W-:Y:S01]  /*73e0*/  BSSY B0, `(.L_x_88) ;  /* 0x000000a000007945 */ /* 0x000fe20003800000 */
[----:B------:R-:W-:Y:S01]  /*73f0*/  ISETP.NE.U32.AND P0, PT, R71, 0x1, PT ;  /* 0x000000014700780c */ /* 0x000fe20003f05070 */
[----:B------:R-:W-:Y:S01]  /*7400*/  IMAD.MOV.U32 R38, RZ, RZ, RZ ;  /* 0x000000ffff267224 */ /* 0x000fe200078e00ff */
[----:B------:R-:W-:Y:S02]  /*7410*/  CS2R R30, SRZ ;  /* 0x00000000001e7805 */ /* 0x000fe4000001ff00 */
[----:B------:R-:W-:Y:S02]  /*7420*/  CS2R R28, SRZ ;  /* 0x00000000001c7805 */ /* 0x000fe4000001ff00 */
[----:B------:R-:W-:Y:S05]  /*7430*/  CS2R R36, SRZ ;  /* 0x0000000000247805 */ /* 0x000fea000001ff00 */
[----:B------:R-:W-:Y:S05]  /*7440*/  @P1 BRA `(.L_x_89) ;  /* 0x00000000000c1947 */ /* 0x000fea0003800000 */
[----:B------:R-:W-:Y:S04]  /*7450*/  SHF.L.U32 R3, R52, 0x1f, RZ ;  /* 0x0000001f34037819 */ /* 0x000fe800000006ff */
[----:B------:R-:W1:Y:S02]  /*7460*/  SYNCS.PHASECHK.TRANS64.TRYWAIT P1, [UR49+0x80], R3 ;  /* 0x00008003ff0075a7 */ /* 0x000e640008021131 */
[----:B-1----:R-:W-:Y:S05]  /*7470*/  @!P1 BRA `(.L_x_90) ;  /* 0x0000002c00909947 */ /* 0x002fea0003800000 */
.L_x_89:
[----:B------:R-:W-:Y:S05]  /*7480*/  BSYNC B0 ;  /* 0x0000000000007941 */ /* 0x000fea0003800000 */
.L_x_88:
[----:B------:R-:W-:Y:S05]  /*7490*/  @P0 WARPSYNC.ALL ;  /* 0x0000000000000948 */ /* 0x000fea0003800000 */
[----:B------:R3:W1:Y:S01]  /*74a0*/  @P0 LDSM.16.M88.4 R28, [R69+UR49+0x200] ;  /* 0x00020031451c083b */ /* 0x0006620008000200 */
[----:B------:R-:W-:Y:S03]  /*74b0*/  HFMA2 R68, -RZ, RZ, 0, 5.9604644775390625e-08 ;  /* 0x00000001ff447431 */ /* 0x000fe600000001ff */
[----:B------:R3:W1:Y:S02]  /*74c0*/  @P0 LDSM.16.M88.4 R36, [R65+0x200] ;  /* 0x000200004124083b */ /* 0x0006640000000200 */
.L_x_87:
[----:B------:R-:W-:Y:S05]  /*74d0*/  BSYNC B1 ;  /* 0x0000000000017941 */ /* 0x000fea0003800000 */
.L_x_86:
[----:B-1----:R-:W-:Y:S04]  /*74e0*/  SHF.R.U32.HI R2, RZ, 0x15, R25 ;  /* 0x00000015ff027819 */ /* 0x002fe80000011619 */
[----:B------:R-:W-:Y:S01]  /*74f0*/  LOP3.LUT P0, RZ, R2, 0x3, R56, 0x48, !PT ;  /* 0x0000000302ff7812 */ /* 0x000fe20007804838 */
[----:B------:R-:W-:Y:S01]  /*7500*/  @!UPT UIADD3 URZ, UPT, UPT, URZ, URZ, URZ ;  /* 0x000000fffffff290 */ /* 0x000fe2000fffe0ff */
[----:B----4-:R-:W-:Y:S11]  /*7510*/  @P3 BRA `(.L_x_91) ;  /* 0x0000000000083947 */ /* 0x010ff60003800000 */
[----:B------:R-:W1:Y:S02]  /*7520*/  SYNCS.PHASECHK.TRANS64.TRYWAIT P1, [R67+URZ+0xe0], R0 ;  /* 0x0000e000430075a7 */ /* 0x000e6400080211ff */
[----:B-1----:R-:W-:Y:S05]  /*7530*/  @!P1 BRA `(.L_x_92) ;  /* 0x0000002c00789947 */ /* 0x002fea0003800000 */
.L_x_91:
[----:B------:R-:W-:Y:S05]  /*7540*/  @!P0 BRA `(.L_x_93) ;  /* 0x0000000000408947 */ /* 0x000fea0003800000 */
[----:B------:R-:W4:Y:S01]  /*7550*/  LDCU.64 UR8, c[0x4][0x70] ;  /* 0x01000e00ff0877ac */ /* 0x000f220008000a00 */
[----:B------:R-:W-:Y:S01]  /*7560*/  MOV R3, 0x0 ;  /* 0x0000000000037802 */ /* 0x000fe20000000f00 */
[----:B------:R-:W-:Y:S02]  /*7570*/  HFMA2 R12, -RZ, RZ, 0, 5.9604644775390625e-08 ;  /* 0x00000001ff0c7431 */ /* 0x000fe400000001ff */
[----:B------:R-:W-:Y:S02]  /*7580*/  IMAD.MOV.U32 R8, RZ, RZ, 0x192 ;  /* 0x00000192ff087424 */ /* 0x000fe400078e00ff */
[----:B------:R-:W-:Y:S01]  /*7590*/  IMAD.MOV.U32 R13, RZ, RZ, RZ ;  /* 0x000000ffff0d7224 */ /* 0x000fe200078e00ff */
[----:B------:R-:W5:Y:S01]  /*75a0*/  LDCU.64 UR6, c[0x4][0x78] ;  /* 0x01000f00ff0677ac */ /* 0x000f620008000a00 */
[----:B------:R-:W1:Y:S01]  /*75b0*/  LDC.64 R2, c[0x4][R3] ;  /* 0x0100000003027b82 */ /* 0x000e620000000a00 */
[----:B------:R-:W2:Y:S01]  /*75c0*/  LDCU.64 UR4, c[0x4][0x10] ;  /* 0x01000200ff0477ac */ /* 0x000ea20008000a00 */
[----:B----4-:R-:W-:Y:S01]  /*75d0*/  MOV R5, UR9 ;  /* 0x0000000900057c02 */ /* 0x010fe20008000f00 */
[----:B------:R-:W-:Y:S01]  /*75e0*/  IMAD.U32 R4, RZ, RZ, UR8 ;  /* 0x00000008ff047e24 */ /* 0x000fe2000f8e00ff */
[----:B-----5:R-:W-:Y:S01]  /*75f0*/  MOV R7, UR7 ;  /* 0x0000000700077c02 */ /* 0x020fe20008000f00 */
[----:B------:R-:W-:Y:S01]  /*7600*/  IMAD.U32 R6, RZ, RZ, UR6 ;  /* 0x00000006ff067e24 */ /* 0x000fe2000f8e00ff */
[----:B--2---:R-:W-:Y:S01]  /*7610*/  MOV R11, UR5 ;  /* 0x00000005000b7c02 */ /* 0x004fe20008000f00 */
[----:B------:R-:W-:Y:S02]  /*7620*/  IMAD.U32 R10, RZ, RZ, UR4 ;  /* 0x00000004ff0a7e24 */ /* 0x000fe4000f8e00ff */
[----:B------:R-:W-:Y:S07]  /*7630*/  LEPC R20, `(.L_x_93) ;  /* 0x000000001014794e */ /* 0x000fee0000000000 */
[----:B-1-3--:R-:W-:Y:S05]  /*7640*/  CALL.ABS.NOINC R2 ;  /* 0x0000000002007343 */ /* 0x00afea0003c00000 */
.L_x_93:
[C---:B------:R-:W-:Y:S01]  /*7650*/  SHF.L.U32 R20, R28.reuse, 0x10, RZ ;  /* 0x000000101c147819 */ /* 0x040fe200000006ff */
[----:B------:R-:W-:Y:S05]  /*7660*/  WARPSYNC.ALL ;  /* 0x0000000000007948 */ /* 0x000fea0003800000 */
[----:B------:R-:W-:Y:S01]  /*7670*/  R2UR UR4, R25 ;  /* 0x00000000190472ca */ /* 0x000fe200000e0000 */
[----:B------:R-:W-:Y:S01]  /*7680*/  BSSY.RECONVERGENT B0, `(.L_x_94) ;  /* 0x0000050000007945 */ /* 0x000fe20003800200 */
[----:B------:R-:W-:Y:S02]  /*7690*/  LOP3.LUT R21, R28, 0xffff0000, RZ, 0xc0, !PT ;  /* 0xffff00001c157812 */ /* 0x000fe400078ec0ff */
[----:B------:R-:W-:Y:S02]  /*76a0*/  SHF.L.U32 R26, R29, 0x10, RZ ;  /* 0x000000101d1a7819 */ /* 0x000fe400000006ff */
[----:B------:R-:W-:Y:S02]  /*76b0*/  ISETP.NE.AND P1, PT, R54, RZ, PT ;  /* 0x000000ff3600720c */ /* 0x000fe40003f25270 */
[----:B------:R-:W-:Y:S04]  /*76c0*/  ISETP.NE.AND P6, PT, R64, RZ, PT ;  /* 0x000000ff4000720c */ /* 0x000fe80003fc5270 */
[----:B------:R-:W-:Y:S01]  /*76d0*/  ISETP.NE.U32.OR P0, PT, R63, 0x1, !P6 ;  /* 0x000000013f00780c */ /* 0x000fe20007705470 */
[----:B------:R-:W1:Y:S02]  /*76e0*/  LDTM.16dp256bit.x4 R4, tmem[UR4] ;  /* 0x00000004000479ee */ /* 0x000e640008120000 */
[C---:B-12---:R-:W-:Y:S01]  /*76f0*/  FMUL R0, R24.reuse, R4 ;  /* 0x0000000418007220 */ /* 0x046fe20000400000 */
[C---:B------:R-:W-:Y:S01]  /*7700*/  FMUL R4, R24.reuse, R8 ;  /* 0x0000000818047220 */ /* 0x040fe20000400000 */
[C---:B------:R-:W-:Y:S01]  /*7710*/  FMUL R8, R24.reuse, R12 ;  /* 0x0000000c18087220 */ /* 0x040fe20000400000 */
[C---:B------:R-:W-:Y:S01]  /*7720*/  FMUL R2, R24.reuse, R5 ;  /* 0x0000000518027220 */ /* 0x040fe20000400000 */
[C---:B------:R-:W-:Y:S01]  /*7730*/  FMUL R12, R24.reuse, R16 ;  /* 0x00000010180c7220 */ /* 0x040fe20000400000 */
[----:B------:R-:W-:Y:S01]  /*7740*/  LOP3.LUT R16, R29, 0xffff0000, RZ, 0xc0, !PT ;  /* 0xffff00001d107812 */ /* 0x000fe200078ec0ff */
[C---:B------:R-:W-:Y:S01]  /*7750*/  FMUL R3, R24.reuse, R6 ;  /* 0x0000000618037220 */ /* 0x040fe20000400000 */
[C---:B------:R-:W-:Y:S01]  /*7760*/  FMUL R7, R24.reuse, R7 ;  /* 0x0000000718077220 */ /* 0x040fe20000400000 */
[C---:B------:R-:W-:Y:S01]  /*7770*/  FFMA R0, R27.reuse, R20, R0 ;  /* 0x000000141b007223 */ /* 0x040fe20000000000 */
[C---:B------:R-:W-:Y:S01]  /*7780*/  FFMA R2, R27.reuse, R21, R2 ;  /* 0x000000151b027223 */ /* 0x040fe20000000002 */
[C---:B------:R-:W-:Y:S01]  /*7790*/  FMUL R5, R24.reuse, R9 ;  /* 0x0000000918057220 */ /* 0x040fe20000400000 */
[C---:B------:R-:W-:Y:S01]  /*77a0*/  FFMA R3, R27.reuse, R26, R3 ;  /* 0x0000001a1b037223 */ /* 0x040fe20000000003 */
[----:B------:R-:W-:Y:S01]  /*77b0*/  FMUL R9, R24, R13 ;  /* 0x0000000d18097220 */ /* 0x000fe20000400000 */
[----:B------:R-:W-:Y:S01]  /*77c0*/  FFMA R7, R27, R16, R7 ;  /* 0x000000101b077223 */ /* 0x000fe20000000007 */
[----:B------:R-:W-:Y:S01]  /*77d0*/  LOP3.LUT R16, R30, 0xffff0000, RZ, 0xc0, !PT ;  /* 0xffff00001e107812 */ /* 0x000fe200078ec0ff */
[----:B------:R-:W-:Y:S01]  /*77e0*/  FMUL R6, R24, R10 ;  /* 0x0000000a18067220 */ /* 0x000fe20000400000 */
[----:B------:R-:W-:Y:S01]  /*77f0*/  F2FP.BF16.F32.PACK_AB R32, R2, R0 ;  /* 0x000000000220723e */ /* 0x000fe200000010ff */
[----:B------:R-:W-:Y:S01]  /*7800*/  FMUL R13, R24, R17 ;  /* 0x00000011180d7220 */ /* 0x000fe20000400000 */
[----:B------:R-:W-:Y:S01]  /*7810*/  SHF.L.U32 R17, R30, 0x10, RZ ;  /* 0x000000101e117819 */ /* 0x000fe200000006ff */
[C---:B------:R-:W-:Y:S01]  /*7820*/  FMUL R10, R24.reuse, R14 ;  /* 0x0000000e180a7220 */ /* 0x040fe20000400000 */
[C---:B------:R-:W-:Y:S01]  /*7830*/  LOP3.LUT R0, R31.reuse, 0xffff0000, RZ, 0xc0, !PT ;  /* 0xffff00001f007812 */ /* 0x040fe200078ec0ff */
[----:B------:R-:W-:Y:S01]  /*7840*/  FMUL R14, R24, R18 ;  /* 0x00000012180e7220 */ /* 0x000fe20000400000 */
[----:B------:R-:W-:Y:S01]  /*7850*/  SHF.L.U32 R18, R31, 0x10, RZ ;  /* 0x000000101f127819 */ /* 0x000fe200000006ff */
[----:B------:R-:W-:Y:S01]  /*7860*/  FFMA R4, R27, R17, R4 ;  /* 0x000000111b047223 */ /* 0x000fe20000000004 */
[----:B------:R-:W-:Y:S01]  /*7870*/  F2FP.BF16.F32.PACK_AB R33, R7, R3 ;  /* 0x000000030721723e */ /* 0x000fe200000010ff */
[C---:B------:R-:W-:Y:S01]  /*7880*/  FFMA R5, R27.reuse, R16, R5 ;  /* 0x000000101b057223 */ /* 0x040fe20000000005 */
[----:B------:R-:W-:Y:S01]  /*7890*/  SHF.L.U32 R2, R36, 0x10, RZ ;  /* 0x0000001024027819 */ /* 0x000fe200000006ff */
[----:B------:R-:W-:Y:S01]  /*78a0*/  FMUL R11, R24, R11 ;  /* 0x0000000b180b7220 */ /* 0x000fe20000400000 */
[----:B------:R-:W-:Y:S01]  /*78b0*/  LOP3.LUT R3, R36, 0xffff0000, RZ, 0xc0, !PT ;  /* 0xffff000024037812 */ /* 0x000fe200078ec0ff */
[----:B------:R-:W-:Y:S01]  /*78c0*/  FFMA R6, R27, R18, R6 ;  /* 0x000000121b067223 */ /* 0x000fe20000000006 */
[----:B------:R-:W-:Y:S01]  /*78d0*/  SHF.L.U32 R7, R37, 0x10, RZ ;  /* 0x0000001025077819 */ /* 0x000fe200000006ff */
[----:B------:R-:W-:Y:S01]  /*78e0*/  FFMA R11, R27, R0, R11 ;  /* 0x000000001b0b7223 */ /* 0x000fe2000000000b */
[----:B------:R-:W-:Y:S01]  /*78f0*/  LOP3.LUT R0, R37, 0xffff0000, RZ, 0xc0, !PT ;  /* 0xffff000025007812 */ /* 0x000fe200078ec0ff */
[C---:B------:R-:W-:Y:S01]  /*7900*/  FFMA R8, R27.reuse, R2, R8 ;  /* 0x000000021b087223 */ /* 0x040fe20000000008 */
[C---:B------:R-:W-:Y:S01]  /*7910*/  FFMA R9, R27.reuse, R3, R9 ;  /* 0x000000031b097223 */ /* 0x040fe20000000009 */
[----:B------:R-:W-:Y:S01]  /*7920*/  FMUL R15, R24, R15 ;  /* 0x0000000f180f7220 */ /* 0x000fe20000400000 */
[C---:B------:R-:W-:Y:S01]  /*7930*/  SHF.L.U32 R2, R38.reuse, 0x10, RZ ;  /* 0x0000001026027819 */ /* 0x040fe200000006ff */
[----:B------:R-:W-:Y:S01]  /*7940*/  FFMA R10, R27, R7, R10 ;  /* 0x000000071b0a7223 */ /* 0x000fe2000000000a */
[----:B------:R-:W-:Y:S01]  /*7950*/  F2FP.BF16.F32.PACK_AB R34, R5, R4 ;  /* 0x000000040522723e */ /* 0x000fe200000010ff */
[----:B------:R-:W-:Y:S01]  /*7960*/  FFMA R15, R27, R0, R15 ;  /* 0x000000001b0f7223 */ /* 0x000fe2000000000f */
[----:B------:R-:W-:Y:S01]  /*7970*/  LOP3.LUT R3, R38, 0xffff0000, RZ, 0xc0, !PT ;  /* 0xffff000026037812 */ /* 0x000fe200078ec0ff */
[----:B------:R-:W-:Y:S01]  /*7980*/  FMUL R19, R24, R19 ;  /* 0x0000001318137220 */ /* 0x000fe20000400000 */
[----:B------:R-:W-:Y:S01]  /*7990*/  SHF.L.U32 R4, R39, 0x10, RZ ;  /* 0x0000001027047819 */ /* 0x000fe200000006ff */
[----:B------:R-:W-:Y:S01]  /*79a0*/  FFMA R12, R27, R2, R12 ;  /* 0x000000021b0c7223 */ /* 0x000fe2000000000c */
[----:B------:R-:W-:Y:S01]  /*79b0*/  LOP3.LUT R5, R39, 0xffff0000, RZ, 0xc0, !PT ;  /* 0xffff000027057812 */ /* 0x000fe200078ec0ff */
[----:B------:R-:W-:Y:S01]  /*79c0*/  FFMA R13, R27, R3, R13 ;  /* 0x000000031b0d7223 */ /* 0x000fe2000000000d */
[----:B------:R-:W-:Y:S01]  /*79d0*/  F2FP.BF16.F32.PACK_AB R35, R11, R6 ;  /* 0x000000060b23723e */ /* 0x000fe200000010ff */
[----:B------:R-:W-:Y:S01]  /*79e0*/  FFMA R14, R27, R4, R14 ;  /* 0x000000041b0e7223 */ /* 0x000fe2000000000e */
[----:B------:R-:W-:Y:S01]  /*79f0*/  F2FP.BF16.F32.PACK_AB R8, R9, R8 ;  /* 0x000000080908723e */ /* 0x000fe200000010ff */
[----:B------:R-:W-:Y:S01]  /*7a00*/  FFMA R19, R27, R5, R19 ;  /* 0x000000051b137223 */ /* 0x000fe20000000013 */
[----:B------:R-:W-:Y:S01]  /*7a10*/  F2FP.BF16.F32.PACK_AB R9, R15, R10 ;  /* 0x0000000a0f09723e */ /* 0x000fe200000010ff */
[----:B------:R1:W-:Y:S01]  /*7a20*/  STSM.16.M88.4 [R66+0x200], R32 ;  /* 0x0002002042007844 */ /* 0x0003e20000000200 */
[----:B------:R-:W-:Y:S02]  /*7a30*/  F2FP.BF16.F32.PACK_AB R10, R13, R12 ;  /* 0x0000000c0d0a723e */ /* 0x000fe400000010ff */
[----:B------:R-:W-:Y:S05]  /*7a40*/  F2FP.BF16.F32.PACK_AB R11, R19, R14 ;  /* 0x0000000e130b723e */ /* 0x000fea00000010ff */
[----:B------:R1:W-:Y:S01]  /*7a50*/  STSM.16.M88.4 [R65+0x200], R8 ;  /* 0x0002000841007844 */ /* 0x0003e20000000200 */
[----:B------:R-:W-:Y:S01]  /*7a60*/  @!PT LDS RZ, [RZ] ;  /* 0x00000000fffff984 */ /* 0x000fe20000000800 */
[----:B------:R-:W-:Y:S01]  /*7a70*/  @!PT LDS RZ, [RZ] ;  /* 0x00000000fffff984 */ /* 0x000fe20000000800 */
[----:B------:R-:W-:Y:S01]  /*7a80*/  @!PT LDS RZ, [RZ] ;  /* 0x00000000fffff984 */ /* 0x000fe20000000800 */
[----:B------:R-:W-:Y:S01]  /*7a90*/  @!PT LDS RZ, [RZ] ;  /* 0x00000000fffff984 */ /* 0x000fe20000000800 */
[----:B------:R2:W-:Y:S07]  /*7aa0*/  MEMBAR.ALL.CTA ;  /* 0x0000000000007992 */ /* 0x0005ee0000008000 */
[----:B--2---:R-:W2:Y:S02]  /*7ab0*/  FENCE.VIEW.ASYNC.S ;  /* 0x00000000000073c6 */ /* 0x004ea40000000000 */
[----:B--2---:R-:W-:Y:S06]  /*7ac0*/  BAR.SYNC.DEFER_BLOCKING 0x1, 0x80 ;  /* 0x0042000000007b1d */ /* 0x004fec0000010000 */
[----:B------:R-:W-:Y:S05]  /*7ad0*/  @P1 BRA `(.L_x_95) ;  /* 0x0000000000281947 */ /* 0x000fea0003800000 */
[----:B------:R-:W2:Y:S01]  /*7ae0*/  LDCU.64 UR6, c[0x0][0x348] ;  /* 0x00006900ff0677ac */ /* 0x000ea20008000a00 */
[----:B------:R-:W-:Y:S01]  /*7af0*/  UIADD3 UR4, UPT, UPT, UR49, 0x200, URZ ;  /* 0x0000020031047890 */ /* 0x000fe2000fffe0ff */
[----:B------:R-:W-:Y:S05]  /*7b00*/  UMOV UR41, UR52 ;  /* 0x0000003400297c82 */ /* 0x000fea0008000000 */
[----:B------:R-:W-:Y:S04]  /*7b10*/  MOV R60, UR4 ;  /* 0x00000004003c7c02 */ /* 0x000fe80008000f00 */
[----:B------:R-:W-:Y:S01]  /*7b20*/  R2UR UR40, R60 ;  /* 0x000000003c2872ca */ /* 0x000fe200000e0000 */
[----:B--2---:R-:W-:Y:S04]  /*7b30*/  UIADD3 UR4, UP0, UPT, UR6, 0x780, URZ ;  /* 0x0000078006047890 */ /* 0x004fe8000ff1e0ff */
[----:B------:R-:W-:Y:S09]  /*7b40*/  UIADD3.X UR5, UPT, UPT, URZ, UR7, URZ, UP0, !UPT ;  /* 0x00000007ff057290 */ /* 0x000ff200087fe4ff */
[----:B------:R2:W-:Y:S01]  /*7b50*/  UTMASTG.5D [UR40], [UR4] ;  /* 0x00000028040073b5 */ /* 0x0005e20008020000 */
[----:B------:R0:W-:Y:S01]  /*7b60*/  UTMACMDFLUSH ;  /* 0x00000000000079b7 */ /* 0x0001e20000000000 */
[----:B--2---:R-:W-:Y:S04]  /*7b70*/  DEPBAR.LE SB0, 0x1 ;  /* 0x000080400000791a */ /* 0x004fe80000000000 */
.L_x_95:
[----:B------:R-:W-:Y:S05]  /*7b80*/  BSYNC.RECONVERGENT B0 ;  /* 0x0000000000007941 */ /* 0x000fea0003800200 */
.L_x_94:
[----:B------:R-:W-:Y:S01]  /*7b90*/  BAR.SYNC.DEFER_BLOCKING 0x1, 0x80 ;  /* 0x0042000000007b1d */ /* 0x000fe20000010000 */
[----:B------:R-:W-:Y:S01]  /*7ba0*/  LEA R4, R68, UR49, 0x3 ;  /* 0x0000003144047c11 */ /* 0x000fe2000f8e18ff */
[----:B------:R-:W-:Y:S01]  /*7bb0*/  UISETP.NE.AND UP0, UPT, UR54, URZ, UPT ;  /* 0x000000ff3600728c */ /* 0x000fe2000bf05270 */
[----:B------:R-:W-:Y:S08]  /*7bc0*/  @P0 SHF.L.U32 R3, R52, 0x1f, RZ ;  /* 0x0000001f34030819 */ /* 0x000ff000000006ff */
[----:B------:R-:W-:Y:S05]  /*7bd0*/  BRA.U !UP0, `(.L_x_96) ;  /* 0x0000000108287547 */ /* 0x000fea000b800000 */
[----:B------:R-:W2:Y:S01]  /*7be0*/  S2R R0, SR_CgaCtaId ;  /* 0x0000000000007919 */ /* 0x000ea20000008800 */
[----:B------:R-:W-:Y:S01]  /*7bf0*/  ISETP.NE.U32.OR P1, PT, R63, 0x1, !P6 ;  /* 0x000000013f00780c */ /* 0x000fe20007725470 */
[----:B------:R-:W-:Y:S01]  /*7c00*/  IMAD.U32 R2, RZ, RZ, UR51 ;  /* 0x00000033ff027e24 */ /* 0x000fe2000f8e00ff */
[----:B------:R-:W-:Y:S04]  /*7c10*/  UIADD3 UR4, UPT, UPT, UR51, 0x1, URZ ;  /* 0x0000000133047890 */ /* 0x000fe8000fffe0ff */
[----:B------:R-:W-:Y:S04]  /*7c20*/  UISETP.NE.AND UP0, UPT, UR4, 0x4, UPT ;  /* 0x000000040400788c */ /* 0x000fe8000bf05270 */
[----:B------:R-:W-:Y:S03]  /*7c30*/  USEL UR51, UR4, URZ, UP0 ;  /* 0x000000ff04337287 */ /* 0x000fe60008000000 */
[----:B------:R-:W-:Y:S05]  /*7c40*/  @P1 LEA R2, R2, UR49, 0x3 ;  /* 0x0000003102021c11 */ /* 0x000fea000f8e18ff */
[----:B------:R-:W-:Y:S05]  /*7c50*/  @P1 VIADD R2, R2, 0xa0 ;  /* 0x000000a002021836 */ /* 0x000fea0000000000 */
[----:B--2---:R-:W-:Y:S04]  /*7c60*/  @P1 PRMT R0, R0, 0x654, R2 ;  /* 0x0000065400001816 */ /* 0x004fe80000000002 */
[----:B------:R2:W-:Y:S03]  /*7c70*/  @P1 SYNCS.ARRIVE.TRANS64.RED.A1T0 RZ, [R0+URZ], RZ ;  /* 0x000000ff00ff19a7 */ /* 0x0005e600081004ff */
.L_x_96:
[----:B------:R-:W4:Y:S01]  /*7c80*/  @P0 SYNCS.PHASECHK.TRANS64.TRYWAIT P1, [R4+URZ+0x80], R3 ;  /* 0x00008003040005a7 */ /* 0x000f2200080211ff */
[----:B------:R-:W-:Y:S01]  /*7c90*/  BSSY B1, `(.L_x_97) ;  /* 0x0000012000017945 */ /* 0x000fe20003800000 */
[----:B----4-:R-:W-:Y:S03]  /*7ca0*/  @P0 SEL R70, RZ, 0x1, !P1 ;  /* 0x00000001ff460807 */ /* 0x010fe60004800000 */
[----:B------:R-:W-:Y:S05]  /*7cb0*/  @!P0 BRA `(.L_x_98) ;  /* 0x00000000003c8947 */ /* 0x000fea0003800000 */
[----:B------:R-:W-:Y:S01]  /*7cc0*/  ISETP.NE.U32.AND P0, PT, R71, 0x1, PT ;  /* 0x000000014700780c */ /* 0x000fe20003f05070 */
[----:B------:R-:W-:Y:S01]  /*7cd0*/  BSSY B0, `(.L_x_99) ;  /* 0x0000008000007945 */ /* 0x000fe20003800000 */
[----:B------:R-:W-:Y:S11]  /*7ce0*/  ISETP.NE.AND P1, PT, R70, RZ, PT ;  /* 0x000000ff4600720c */ /* 0x000ff60003f25270 */
[----:B------:R-:W-:Y:S04]  /*7cf0*/  @P0 IMAD R3, R68, 0x1000, R69 ;  /* 0x0000100044030824 */ /* 0x000fe800078e0245 */
[----:B------:R-:W-:Y:S01]  /*7d00*/  @P0 VIADD R2, R3, UR49 ;  /* 0x0000003103020c36 */ /* 0x000fe20008000000 */
[----:B------:R-:W-:Y:S06]  /*7d10*/  @P1 BRA `(.L_x_100) ;  /* 0x00000000000c1947 */ /* 0x000fec0003800000 */
[----:B--2---:R-:W-:Y:S04]  /*7d20*/  SHF.L.U32 R0, R52, 0x1f, RZ ;  /* 0x0000001f34007819 */ /* 0x004fe800000006ff */
[----:B------:R-:W2:Y:S02]  /*7d30*/  SYNCS.PHASECHK.TRANS64.TRYWAIT P1, [R4+URZ+0x80], R0 ;  /* 0x00008000040075a7 */ /* 0x000ea400080211ff */
[----:B--2---:R-:W-:Y:S05]  /*7d40*/  @!P1 BRA `(.L_x_101) ;  /* 0x0000002400889947 */ /* 0x004fea0003800000 */
.L_x_100:
[----:B------:R-:W-:Y:S05]  /*7d50*/  BSYNC B0 ;  /* 0x0000000000007941 */ /* 0x000fea0003800000 */
.L_x_99:
[----:B------:R-:W-:Y:S01]  /*7d60*/  @P0 IADD3 R2, PT, PT, R61, R2, RZ ;  /* 0x000000023d020210 */ /* 0x000fe20007ffe0ff */
[----:B------:R-:W-:Y:S05]  /*7d70*/  @P0 WARPSYNC.ALL ;  /* 0x0000000000000948 */ /* 0x000fea0003800000 */
[----:B------:R4:W1:Y:S01]  /*7d80*/  @P0 LDSM.16.M88.4 R28, [R3+UR49+0x200] ;  /* 0x00020031031c083b */ /* 0x0008620008000200 */
[----:B------:R-:W-:Y:S03]  /*7d90*/  IADD3 R68, PT, PT, R68, 0x1, RZ ;  /* 0x0000000144447810 */ /* 0x000fe60007ffe0ff */
[----:B------:R4:W1:Y:S04]  /*7da0*/  @P0 LDSM.16.M88.4 R36, [R2+0x200] ;  /* 0x000200000224083b */ /* 0x0008680000000200 */
.L_x_98:
[----:B------:R-:W-:Y:S05]  /*7db0*/  BSYNC B1 ;  /* 0x0000000000017941 */ /* 0x000fea0003800000 */
.L_x_97:
[----:B--2---:R-:W-:Y:S05]  /*7dc0*/  VIADD R0, R25, 0x20 ;  /* 0x0000002019007836 */ /* 0x004fea0000000000 */
[----:B------:R-:W-:Y:S04]  /*7dd0*/  SHF.R.U32.HI R0, RZ, 0x15, R0 ;  /* 0x00000015ff007819 */ /* 0x000fe80000011600 */
[----:B------:R-:W-:Y:S11]  /*7de0*/  LOP3.LUT P0, RZ, R0, 0x3, R56, 0x48, !PT ;  /* 0x0000000300ff7812 */ /* 0x000ff60007804838 */
[----:B------:R-:W-:Y:S02]  /*7df0*/  @!UPT UIADD3 URZ, UPT, UPT, URZ, URZ, URZ ;  /* 0x000000fffffff290 */ /* 0x000fe4000fffe0ff */
[----:B------:R-:W-:Y:S05]  /*7e00*/  @!P0 BRA `(.L_x_102) ;  /* 0x0000000000408947 */ /* 0x000fea0003800000 */
[----:B------:R-:W2:Y:S01]  /*7e10*/  LDCU.64 UR8, c[0x4][0x70] ;  /* 0x01000e00ff0877ac */ /* 0x000ea20008000a00 */
[----:B----4-:R-:W-:Y:S01]  /*7e20*/  MOV R3, 0x0 ;  /* 0x0000000000037802 */ /* 0x010fe20000000f00 */
[----:B------:R-:W-:Y:S02]  /*7e30*/  HFMA2 R12, -RZ, RZ, 0, 5.9604644775390625e-08 ;  /* 0x00000001ff0c7431 */ /* 0x000fe400000001ff */
[----:B-1----:R-:W-:Y:S02]  /*7e40*/  IMAD.MOV.U32 R8, RZ, RZ, 0x192 ;  /* 0x00000192ff087424 */ /* 0x002fe400078e00ff */
[----:B------:R-:W-:Y:S01]  /*7e50*/  IMAD.MOV.U32 R13, RZ, RZ, RZ ;  /* 0x000000ffff0d7224 */ /* 0x000fe200078e00ff */
[----:B------:R-:W1:Y:S01]  /*7e60*/  LDCU.64 UR6, c[0x4][0x78] ;  /* 0x01000f00ff0677ac */ /* 0x000e620008000a00 */
[----:B------:R-:W4:Y:S01]  /*7e70*/  LDC.64 R2, c[0x4][R3] ;  /* 0x0100000003027b82 */ /* 0x000f220000000a00 */
[----:B------:R-:W5:Y:S01]  /*7e80*/  LDCU.64 UR4, c[0x4][0x10] ;  /* 0x01000200ff0477ac */ /* 0x000f620008000a00 */
[----:B--2---:R-:W-:Y:S01]  /*7e90*/  MOV R5, UR9 ;  /* 0x0000000900057c02 */ /* 0x004fe20008000f00 */
[----:B------:R-:W-:Y:S01]  /*7ea0*/  IMAD.U32 R4, RZ, RZ, UR8 ;  /* 0x00000008ff047e24 */ /* 0x000fe2000f8e00ff */
[----:B-1----:R-:W-:Y:S01]  /*7eb0*/  MOV R7, UR7 ;  /* 0x0000000700077c02 */ /* 0x002fe20008000f00 */
[----:B------:R-:W-:Y:S01]  /*7ec0*/  IMAD.U32 R6, RZ, RZ, UR6 ;  /* 0x00000006ff067e24 */ /* 0x000fe2000f8e00ff */
[----:B-----5:R-:W-:Y:S01]  /*7ed0*/  MOV R11, UR5 ;  /* 0x00000005000b7c02 */ /* 0x020fe20008000f00 */
[----:B------:R-:W-:Y:S02]  /*7ee0*/  IMAD.U32 R10, RZ, RZ, UR4 ;  /* 0x00000004ff0a7e24 */ /* 0x000fe4000f8e00ff */
[----:B------:R-:W-:Y:S07]  /*7ef0*/  LEPC R20, `(.L_x_102) ;  /* 0x000000001014794e */ /* 0x000fee0000000000 */
[----:B---34-:R-:W-:Y:S05]  /*7f00*/  CALL.ABS.NOINC R2 ;  /* 0x0000000002007343 */ /* 0x018fea0003c00000 */
.L_x_102:
[----:B-1--4-:R-:W-:Y:S01]  /*7f10*/  SHF.L.U32 R3, R28, 0x10, RZ ;  /* 0x000000101c037819 */ /* 0x012fe200000006ff */
[----:B------:R-:W-:Y:S05]  /*7f20*/  WARPSYNC.ALL ;  /* 0x0000000000007948 */ /* 0x000fea0003800000 */
[----:B------:R-:W-:Y:S01]  /*7f30*/  R2UR UR4, R25 ;  /* 0x00000000190472ca */ /* 0x000fe200000e0000 */
[----:B------:R-:W1:Y:S01]  /*7f40*/  S2R R72, SR_CgaCtaId ;  /* 0x0000000000487919 */ /* 0x000e620000008800 */
[C---:B------:R-:W-:Y:S01]  /*7f50*/  SHF.L.U32 R20, R29.reuse, 0x10, RZ ;  /* 0x000000101d147819 */ /* 0x040fe200000006ff */
[----:B------:R-:W-:Y:S01]  /*7f60*/  BSSY.RECONVERGENT B0, `(.L_x_103) ;  /* 0x0000053000007945 */ /* 0x000fe20003800200 */
[----:B------:R-:W-:Y:S02]  /*7f70*/  LOP3.LUT R21, R29, 0xffff0000, RZ, 0xc0, !PT ;  /* 0xffff00001d157812 */ /* 0x000fe400078ec0ff */
[----:B------:R-:W-:Y:S02]  /*7f80*/  ISETP.NE.AND P6, PT, R64, RZ, PT ;  /* 0x000000ff4000720c */ /* 0x000fe40003fc5270 */
[----:B------:R-:W-:Y:S02]  /*7f90*/  ISETP.NE.AND P1, PT, R54, RZ, PT ;  /* 0x000000ff3600720c */ /* 0x000fe40003f25270 */
[----:B------:R-:W-:Y:S03]  /*7fa0*/  ISETP.NE.U32.OR P0, PT, R63, 0x1, !P6 ;  /* 0x000000013f00780c */ /* 0x000fe60007705470 */
[----:B------:R-:W2:Y:S02]  /*7fb0*/  LDTM.16dp256bit.x4 R4, tmem[UR4+0x20] ;  /* 0x00002004000479ee */ /* 0x000ea40008120000 */
[----:B--2---:R-:W-:Y:S01]  /*7fc0*/  FMUL R0, R24, R4 ;  /* 0x0000000418007220 */ /* 0x004fe20000400000 */
[----:B------:R-:W-:Y:S01]  /*7fd0*/  LOP3.LUT R4, R28, 0xffff0000, RZ, 0xc0, !PT ;  /* 0xffff00001c047812 */ /* 0x000fe200078ec0ff */
[C---:B------:R-:W-:Y:S01]  /*7fe0*/  FMUL R2, R24.reuse, R5 ;  /* 0x0000000518027220 */ /* 0x040fe20000400000 */
[C---:B------:R-:W-:Y:S01]  /*7ff0*/  FMUL R7, R24.reuse, R7 ;  /* 0x0000000718077220 */ /* 0x040fe20000400000 */
[C---:B------:R-:W-:Y:S01]  /*8000*/  FFMA R0, R27.reuse, R3, R0 ;  /* 0x000000031b007223 */ /* 0x040fe20000000000 */
[C---:B------:R-:W-:Y:S01]  /*8010*/  FMUL R3, R24.reuse, R6 ;  /* 0x0000000618037220 */ /* 0x040fe20000400000 */
[C---:B------:R-:W-:Y:S01]  /*8020*/  FFMA R2, R27.reuse, R4, R2 ;  /* 0x000000041b027223 */ /* 0x040fe20000000002 */
[C---:B------:R-:W-:Y:S01]  /*8030*/  FMUL R4, R24.reuse, R8 ;  /* 0x0000000818047220 */ /* 0x040fe20000400000 */
[----:B------:R-:W-:Y:S01]  /*8040*/  FMUL R5, R24, R9 ;  /* 0x0000000918057220 */ /* 0x000fe20000400000 */
[C---:B------:R-:W-:Y:S01]  /*8050*/  FFMA R3, R27.reuse, R20, R3 ;  /* 0x000000141b037223 */ /* 0x040fe20000000003 */
[----:B------:R-:W-:Y:S01]  /*8060*/  FFMA R7, R27, R21, R7 ;  /* 0x000000151b077223 */ /* 0x000fe20000000007 */
[----:B------:R-:W-:Y:S01]  /*8070*/  F2FP.BF16.F32.PACK_AB R32, R2, R0 ;  /* 0x000000000220723e */ /* 0x000fe200000010ff */
[----:B------:R-:W-:Y:S01]  /*8080*/  FMUL R8, R24, R12 ;  /* 0x0000000c18087220 */ /* 0x000fe20000400000 */
[----:B------:R-:W-:Y:S01]  /*8090*/  SHF.L.U32 R0, R30, 0x10, RZ ;  /* 0x000000101e007819 */ /* 0x000fe200000006ff */
[----:B------:R-:W-:Y:S01]  /*80a0*/  FMUL R9, R24, R13 ;  /* 0x0000000d18097220 */ /* 0x000fe20000400000 */
[----:B------:R-:W-:Y:S01]  /*80b0*/  LOP3.LUT R2, R30, 0xffff0000, RZ, 0xc0, !PT ;  /* 0xffff00001e027812 */ /* 0x000fe200078ec0ff */
[C---:B------:R-:W-:Y:S01]  /*80c0*/  FMUL R12, R24.reuse, R16 ;  /* 0x00000010180c7220 */ /* 0x040fe20000400000 */
[C---:B------:R-:W-:Y:S01]  /*80d0*/  SHF.L.U32 R16, R31.reuse, 0x10, RZ ;  /* 0x000000101f107819 */ /* 0x040fe200000006ff */
[----:B------:R-:W-:Y:S01]  /*80e0*/  FMUL R13, R24, R17 ;  /* 0x00000011180d7220 */ /* 0x000fe20000400000 */
[----:B------:R-:W-:Y:S01]  /*80f0*/  LOP3.LUT R17, R31, 0xffff0000, RZ, 0xc0, !PT ;  /* 0xffff00001f117812 */ /* 0x000fe200078ec0ff */
[----:B------:R-:W-:Y:S01]  /*8100*/  FFMA R4, R27, R0, R4 ;  /* 0x000000001b047223 */ /* 0x000fe20000000004 */
[----:B------:R-:W-:Y:S01]  /*8110*/  SHF.L.U32 R0, R36, 0x10, RZ ;  /* 0x0000001024007819 */ /* 0x000fe200000006ff */
[----:B------:R-:W-:Y:S01]  /*8120*/  FMUL R6, R24, R10 ;  /* 0x0000000a18067220 */ /* 0x000fe20000400000 */
[----:B------:R-:W-:Y:S01]  /*8130*/  F2FP.BF16.F32.PACK_AB R33, R7, R3 ;  /* 0x000000030721723e */ /* 0x000fe200000010ff */
[----:B------:R-:W-:Y:S01]  /*8140*/  FFMA R5, R27, R2, R5 ;  /* 0x000000021b057223 */ /* 0x000fe20000000005 */
[----:B------:R-:W-:Y:S01]  /*8150*/  LOP3.LUT R2, R36, 0xffff0000, RZ, 0xc0, !PT ;  /* 0xffff000024027812 */ /* 0x000fe200078ec0ff */
[C---:B------:R-:W-:Y:S01]  /*8160*/  FMUL R11, R24.reuse, R11 ;  /* 0x0000000b180b7220 */ /* 0x040fe20000400000 */
[----:B------:R-:W-:Y:S01]  /*8170*/  SHF.L.U32 R3, R37, 0x10, RZ ;  /* 0x0000001025037819 */ /* 0x000fe200000006ff */
[----:B------:R-:W-:Y:S01]  /*8180*/  FFMA R6, R27, R16, R6 ;  /* 0x000000101b067223 */ /* 0x000fe20000000006 */
[----:B------:R-:W-:Y:S01]  /*8190*/  F2FP.BF16.F32.PACK_AB R34, R5, R4 ;  /* 0x000000040522723e */ /* 0x000fe200000010ff */
[----:B------:R-:W-:Y:S01]  /*81a0*/  FMUL R10, R24, R14 ;  /* 0x0000000e180a7220 */ /* 0x000fe20000400000 */
[----:B------:R-:W-:Y:S01]  /*81b0*/  SHF.L.U32 R4, R39, 0x10, RZ ;  /* 0x0000001027047819 */ /* 0x000fe200000006ff */
[----:B------:R-:W-:Y:S01]  /*81c0*/  FFMA R11, R27, R17, R11 ;  /* 0x000000111b0b7223 */ /* 0x000fe2000000000b */
[----:B------:R-:W-:Y:S01]  /*81d0*/  LOP3.LUT R5, R39, 0xffff0000, RZ, 0xc0, !PT ;  /* 0xffff000027057812 */ /* 0x000fe200078ec0ff */
[----:B------:R-:W-:Y:S01]  /*81e0*/  FFMA R8, R27, R0, R8 ;  /* 0x000000001b087223 */ /* 0x000fe20000000008 */
[----:B------:R-:W-:Y:S01]  /*81f0*/  LOP3.LUT R0, R37, 0xffff0000, RZ, 0xc0, !PT ;  /* 0xffff000025007812 */ /* 0x000fe200078ec0ff */
[C---:B------:R-:W-:Y:S01]  /*8200*/  FFMA R9, R27.reuse, R2, R9 ;  /* 0x000000021b097223 */ /* 0x040fe20000000009 */
[C---:B------:R-:W-:Y:S01]  /*8210*/  SHF.L.U32 R2, R38.reuse, 0x10, RZ ;  /* 0x0000001026027819 */ /* 0x040fe200000006ff */
[----:B------:R-:W-:Y:S01]  /*8220*/  FFMA R10, R27, R3, R10 ;  /* 0x000000031b0a7223 */ /* 0x000fe2000000000a */
[----:B------:R-:W-:Y:S01]  /*8230*/  LOP3.LUT R3, R38, 0xffff0000, RZ, 0xc0, !PT ;  /* 0xffff000026037812 */ /* 0x000fe200078ec0ff */
[C---:B------:R-:W-:Y:S01]  /*8240*/  FMUL R15, R24.reuse, R15 ;  /* 0x0000000f180f7220 */ /* 0x040fe20000400000 */
[----:B------:R-:W-:Y:S01]  /*8250*/  F2FP.BF16.F32.PACK_AB R35, R11, R6 ;  /* 0x000000060b23723e */ /* 0x000fe200000010ff */
[C---:B------:R-:W-:Y:S01]  /*8260*/  FMUL R14, R24.reuse, R18 ;  /* 0x00000012180e7220 */ /* 0x040fe20000400000 */
[----:B------:R-:W-:Y:S01]  /*8270*/  FMUL R19, R24, R19 ;  /* 0x0000001318137220 */ /* 0x000fe20000400000 */
[C---:B------:R-:W-:Y:S01]  /*8280*/  FFMA R15, R27.reuse, R0, R15 ;  /* 0x000000001b0f7223 */ /* 0x040fe2000000000f */
[----:B------:R-:W-:Y:S01]  /*8290*/  FFMA R12, R27, R2, R12 ;  /* 0x000000021b0c7223 */ /* 0x000fe2000000000c */
[----:B------:R2:W-:Y:S01]  /*82a0*/  STSM.16.M88.4 [R66+0x1200], R32 ;  /* 0x0012002042007844 */ /* 0x0005e20000000200 */
[----:B------:R-:W-:Y:S01]  /*82b0*/  F2FP.BF16.F32.PACK_AB R8, R9, R8 ;  /* 0x000000080908723e */ /* 0x000fe200000010ff */
[----:B------:R-:W-:Y:S01]  /*82c0*/  FFMA R13, R27, R3, R13 ;  /* 0x000000031b0d7223 */ /* 0x000fe2000000000d */
[----:B------:R-:W-:Y:S01]  /*82d0*/  F2FP.BF16.F32.PACK_AB R9, R15, R10 ;  /* 0x0000000a0f09723e */ /* 0x000fe200000010ff */
[C---:B------:R-:W-:Y:S01]  /*82e0*/  FFMA R14, R27.reuse, R4, R14 ;  /* 0x000000041b0e7223 */ /* 0x040fe2000000000e */
[----:B------:R-:W-:Y:S01]  /*82f0*/  FFMA R19, R27, R5, R19 ;  /* 0x000000051b137223 */ /* 0x000fe20000000013 */
[----:B------:R-:W-:Y:S02]  /*8300*/  MOV R0, UR51 ;  /* 0x0000003300007c02 */ /* 0x000fe40008000f00 */
[----:B------:R-:W-:Y:S02]  /*8310*/  F2FP.BF16.F32.PACK_AB R10, R13, R12 ;  /* 0x0000000c0d0a723e */ /* 0x000fe400000010ff */
[----:B------:R-:W-:Y:S02]  /*8320*/  F2FP.BF16.F32.PACK_AB R11, R19, R14 ;  /* 0x0000000e130b723e */ /* 0x000fe400000010ff */
[----:B------:R-:W-:Y:S02]  /*8330*/  @P0 LEA R0, R0, UR49, 0x3 ;  /* 0x0000003100000c11 */ /* 0x000fe4000f8e18ff */
[----:B------:R-:W-:Y:S01]  /*8340*/  LEA R2, R68, UR49, 0x3 ;  /* 0x0000003144027c11 */ /* 0x000fe2000f8e18ff */
[----:B------:R2:W-:Y:S01]  /*8350*/  STSM.16.M88.4 [R65+0x1200], R8 ;  /* 0x0012000841007844 */ /* 0x0005e20000000200 */
[----:B------:R-:W-:Y:S02]  /*8360*/  @P0 IADD3 R0, PT, PT, R0, 0xa0, RZ ;  /* 0x000000a000000810 */ /* 0x000fe40007ffe0ff */
[----:B------:R-:W-:Y:S01]  /*8370*/  @P0 SHF.L.U32 R3, R52, 0x1f, RZ ;  /* 0x0000001f34030819 */ /* 0x000fe200000006ff */
[----:B------:R-:W-:Y:S01]  /*8380*/  @!PT LDS RZ, [RZ] ;  /* 0x00000000fffff984 */ /* 0x000fe20000000800 */
[----:B------:R-:W-:Y:S01]  /*8390*/  @!PT LDS RZ, [RZ] ;  /* 0x00000000fffff984 */ /* 0x000fe20000000800 */
[----:B------:R-:W-:Y:S01]  /*83a0*/  @!PT LDS RZ, [RZ] ;  /* 0x00000000fffff984 */ /* 0x000fe20000000800 */
[----:B------:R-:W-:Y:S01]  /*83b0*/  @!PT LDS RZ, [RZ] ;  /* 0x00000000fffff984 */ /* 0x000fe20000000800 */
[----:B------:R4:W-:Y:S06]  /*83c0*/  MEMBAR.ALL.CTA ;  /* 0x0000000000007992 */ /* 0x0009ec0000008000 */
[----:B----4-:R-:W4:Y:S01]  /*83d0*/  FENCE.VIEW.ASYNC.S ;  /* 0x00000000000073c6 */ /* 0x010f220000000000 */
[----:B-1----:R-:W-:Y:S01]  /*83e0*/  @P0 PRMT R0, R72, 0x654, R0 ;  /* 0x0000065448000816 */ /* 0x002fe20000000000 */
[----:B----4-:R-:W-:Y:S06]  /*83f0*/  BAR.SYNC.DEFER_BLOCKING 0x1, 0x80 ;  /* 0x0042000000007b1d */ /* 0x010fec0000010000 */
[----:B------:R-:W-:Y:S05]  /*8400*/  @P1 BRA `(.L_x_104) ;  /* 0x0000000000201947 */ /* 0x000fea0003800000 */
[----:B------:R-:W1:Y:S01]  /*8410*/  LDCU.64 UR6, c[0x0][0x348] ;  /* 0x00006900ff0677ac */ /* 0x000e620008000a00 */
[----:B------:R-:W-:Y:S02]  /*8420*/  UIADD3 UR40, UPT, UPT, UR49, 0x1200, URZ ;  /* 0x0000120031287890 */ /* 0x000fe4000fffe0ff */
[----:B------:R-:W-:Y:S02]  /*8430*/  UIADD3 UR41, UPT, UPT, UR52, 0x20, URZ ;  /* 0x0000002034297890 */ /* 0x000fe4000fffe0ff */
[----:B-1----:R-:W-:Y:S04]  /*8440*/  UIADD3 UR4, UP0, UPT, UR6, 0x780, URZ ;  /* 0x0000078006047890 */ /* 0x002fe8000ff1e0ff */
[----:B------:R-:W-:Y:S09]  /*8450*/  UIADD3.X UR5, UPT, UPT, URZ, UR7, URZ, UP0, !UPT ;  /* 0x00000007ff057290 */ /* 0x000ff200087fe4ff */
[----:B------:R1:W-:Y:S01]  /*8460*/  UTMASTG.5D [UR40], [UR4] ;  /* 0x00000028040073b5 */ /* 0x0003e20008020000 */
[----:B------:R0:W-:Y:S01]  /*8470*/  UTMACMDFLUSH ;  /* 0x00000000000079b7 */ /* 0x0001e20000000000 */
[----:B-1----:R-:W-:Y:S04]  /*8480*/  DEPBAR.LE SB0, 0x1 ;  /* 0x000080400000791a */ /* 0x002fe80000000000 */
.L_x_104:
[----:B------:R-:W-:Y:S05]  /*8490*/  BSYNC.RECONVERGENT B0 ;  /* 0x0000000000007941 */ /* 0x000fea0003800200 */
.L_x_103:
[----:B------:R-:W-:Y:S01]  /*84a0*/  BAR.SYNC.DEFER_BLOCKING 0x1, 0x80 ;  /* 0x0042000000007b1d */ /* 0x000fe20000010000 */
[----:B------:R-:W-:Y:S04]  /*84b0*/  UIADD3 UR4, UPT, UPT, UR51, 0x1, URZ ;  /* 0x0000000133047890 */ /* 0x000fe8000fffe0ff */
[----:B------:R-:W-:Y:S04]  /*84c0*/  UISETP.NE.AND UP0, UPT, UR4, 0x4, UPT ;  /* 0x000000040400788c */ /* 0x000fe8000bf05270 */
[----:B------:R-:W-:Y:S01]  /*84d0*/  USEL UR50, UR4, URZ, UP0 ;  /* 0x000000ff04327287 */ /* 0x000fe20008000000 */
[----:B------:R1:W-:Y:S01]  /*84e0*/  @P0 SYNCS.ARRIVE.TRANS64.RED.A1T0 RZ, [R0+URZ], RZ ;  /* 0x000000ff00ff09a7 */ /* 0x0003e200081004ff */
[----:B------:R-:W-:Y:S01]  /*84f0*/  BSSY B1, `(.L_x_105) ;  /* 0x0000013000017945 */ /* 0x000fe20003800000 */
[----:B------:R-:W4:Y:S02]  /*8500*/  @P0 SYNCS.PHASECHK.TRANS64.TRYWAIT P1, [R2+URZ+0x80], R3 ;  /* 0x00008003020005a7 */ /* 0x000f2400080211ff */
[----:B----4-:R-:W-:Y:S01]  /*8510*/  @P0 SEL R70, RZ, 0x1, !P1 ;  /* 0x00000001ff460807 */ /* 0x010fe20004800000 */
[----:B-1----:R-:W-:Y:S06]  /*8520*/  @!P0 BRA `(.L_x_106) ;  /* 0x00000000003c8947 */ /* 0x002fec0003800000 */
[----:B------:R-:W-:Y:S01]  /*8530*/  ISETP.NE.U32.AND P0, PT, R71, 0x1, PT ;  /* 0x000000014700780c */ /* 0x000fe20003f05070 */
[----:B------:R-:W-:Y:S01]  /*8540*/  BSSY B0, `(.L_x_107) ;  /* 0x0000008000007945 */ /* 0x000fe20003800000 */
[----:B------:R-:W-:Y:S11]  /*8550*/  ISETP.NE.AND P1, PT, R70, RZ, PT ;  /* 0x000000ff4600720c */ /* 0x000ff60003f25270 */
[----:B------:R-:W-:Y:S04]  /*8560*/  @P0 IMAD R3, R68, 0x1000, R69 ;  /* 0x0000100044030824 */ /* 0x000fe800078e0245 */
[----:B------:R-:W-:Y:S01]  /*8570*/  @P0 VIADD R0, R3, UR49 ;  /* 0x0000003103000c36 */ /* 0x000fe20008000000 */
[----:B------:R-:W-:Y:S06]  /*8580*/  @P1 BRA `(.L_x_108) ;  /* 0x00000000000c1947 */ /* 0x000fec0003800000 */
[----:B------:R-:W-:Y:S04]  /*8590*/  SHF.L.U32 R4, R52, 0x1f, RZ ;  /* 0x0000001f34047819 */ /* 0x000fe800000006ff */
[----:B------:R-:W1:Y:S02]  /*85a0*/  SYNCS.PHASECHK.TRANS64.TRYWAIT P1, [R2+URZ+0x80], R4 ;  /* 0x00008004020075a7 */ /* 0x000e6400080211ff */
[----:B-1----:R-:W-:Y:S05]  /*85b0*/  @!P1 BRA `(.L_x_109) ;  /* 0x0000001c00809947 */ /* 0x002fea0003800000 */
.L_x_108:
[----:B------:R-:W-:Y:S05]  /*85c0*/  BSYNC B0 ;  /* 0x0000000000007941 */ /* 0x000fea0003800000 */
.L_x_107:
[----:B------:R-:W-:Y:S01]  /*85d0*/  @P0 IADD3 R0, PT, PT, R61, R0, RZ ;  /* 0x000000003d000210 */ /* 0x000fe20007ffe0ff */
[----:B------:R-:W-:Y:S05]  /*85e0*/  @P0 WARPSYNC.ALL ;  /* 0x0000000000000948 */ /* 0x000fea0003800000 */
[----:B------:R4:W1:Y:S01]  /*85f0*/  @P0 LDSM.16.M88.4 R28, [R3+UR49+0x200] ;  /* 0x00020031031c083b */ /* 0x0008620008000200 */
[----:B------:R-:W-:Y:S03]  /*8600*/  IADD3 R68, PT, PT, R68, 0x1, RZ ;  /* 0x0000000144447810 */ /* 0x000fe60007ffe0ff */
[----:B------:R4:W1:Y:S04]  /*8610*/  @P0 LDSM.16.M88.4 R36, [R0+0x200] ;  /* 0x000200000024083b */ /* 0x0008680000000200 */
.L_x_106:
[----:B------:R-:W-:Y:S05]  /*8620*/  BSYNC B1 ;  /* 0x0000000000017941 */ /* 0x000fea0003800000 */
.L_x_105:
[----:B----4-:R-:W-:Y:S05]  /*8630*/  VIADD R0, R25, 0x40 ;  /* 0x0000004019007836 */ /* 0x010fea0000000000 */
[----:B------:R-:W-:Y:S04]  /*8640*/  SHF.R.U32.HI R0, RZ, 0x15, R0 ;  /* 0x00000015ff007819 */ /* 0x000fe80000011600 */
[----:B------:R-:W-:Y:S11]  /*8650*/  LOP3.LUT P0, RZ, R0, 0x3, R56, 0x48, !PT ;  /* 0x0000000300ff7812 */ /* 0x000ff60007804838 */
[----:B------:R-:W-:Y:S02]  /*8660*/  @!UPT UIADD3 URZ, UPT, UPT, URZ, URZ, URZ ;  /* 0x000000fffffff290 */ /* 0x000fe4000fffe0ff */
[----:B------:R-:W-:Y:S05]  /*8670*/  @!P0 BRA `(.L_x_110) ;  /* 0x0000000000408947 */ /* 0x000fea0003800000 */
[----:B------:R-:W4:Y:S01]  /*8680*/  LDCU.64 UR8, c[0x4][0x70] ;  /* 0x01000e00ff0877ac */ /* 0x000f220008000a00 */
[----:B------:R-:W-:Y:S01]  /*8690*/  MOV R3, 0x0 ;  /* 0x0000000000037802 */ /* 0x000fe20000000f00 */
[----:B------:R-:W-:Y:S02]  /*86a0*/  HFMA2 R12, -RZ, RZ, 0, 5.9604644775390625e-08 ;  /* 0x00000001ff0c7431 */ /* 0x000fe400000001ff */
[----:B--2---:R-:W-:Y:S02]  /*86b0*/  IMAD.MOV.U32 R8, RZ, RZ, 0x192 ;  /* 0x00000192ff087424 */ /* 0x004fe400078e00ff */
[----:B------:R-:W-:Y:S01]  /*86c0*/  IMAD.MOV.U32 R13, RZ, RZ, RZ ;  /* 0x000000ffff0d7224 */ /* 0x000fe200078e00ff */
[----:B------:R-:W2:Y:S01]  /*86d0*/  LDCU.64 UR6, c[0x4][0x78] ;  /* 0x01000f00ff0677ac */ /* 0x000ea20008000a00 */
[----:B-1----:R-:W1:Y:S01]  /*86e0*/  LDC.64 R2, c[0x4][R3] ;  /* 0x0100000003027b82 */ /* 0x002e620000000a00 */
[----:B------:R-:W5:Y:S01]  /*86f0*/  LDCU.64 UR4, c[0x4][0x10] ;  /* 0x01000200ff0477ac */ /* 0x000f620008000a00 */
[----:B----4-:R-:W-:Y:S01]  /*8700*/  MOV R5, UR9 ;  /* 0x0000000900057c02 */ /* 0x010fe20008000f00 */
[----:B------:R-:W-:Y:S01]  /*8710*/  IMAD.U32 R4, RZ, RZ, UR8 ;  /* 0x00000008ff047e24 */ /* 0x000fe2000f8e00ff */
[----:B--2---:R-:W-:Y:S01]  /*8720*/  MOV R7, UR7 ;  /* 0x0000000700077c02 */ /* 0x004fe20008000f00 */
[----:B------:R-:W-:Y:S01]  /*8730*/  IMAD.U32 R6, RZ, RZ, UR6 ;  /* 0x00000006ff067e24 */ /* 0x000fe2000f8e00ff */
[----:B-----5:R-:W-:Y:S01]  /*8740*/  MOV R11, UR5 ;  /* 0x00000005000b7c02 */ /* 0x020fe20008000f00 */
[----:B------:R-:W-:Y:S02]  /*8750*/  IMAD.U32 R10, RZ, RZ, UR4 ;  /* 0x00000004ff0a7e24 */ /* 0x000fe4000f8e00ff */
[----:B------:R-:W-:Y:S07]  /*8760*/  LEPC R20, `(.L_x_110) ;  /* 0x000000001014794e */ /* 0x000fee0000000000 */
[----:B-1-3--:R-:W-:Y:S05]  /*8770*/  CALL.ABS.NOINC R2 ;  /* 0x0000000002007343 */ /* 0x00afea0003c00000 */
.L_x_110:
[----:B-1----:R-:W-:Y:S01]  /*8780*/  SHF.L.U32 R3, R28, 0x10, RZ ;  /* 0x000000101c037819 */ /* 0x002fe200000006ff */
[----:B------:R-:W-:Y:S05]  /*8790*/  WARPSYNC.ALL ;  /* 0x0000000000007948 */ /* 0x000fea0003800000 */
[----:B------:R-:W-:Y:S01]  /*87a0*/  R2UR UR4, R25 ;  /* 0x00000000190472ca */ /* 0x000fe200000e0000 */
[----:B------:R-:W-:Y:S01]  /*87b0*/  BSSY.RECONVERGENT B0, `(.L_x_111) ;  /* 0x0000054000007945 */ /* 0x000fe20003800200 */
[C---:B------:R-:W-:Y:S02]  /*87c0*/  SHF.L.U32 R20, R29.reuse, 0x10, RZ ;  /* 0x000000101d147819 */ /* 0x040fe400000006ff */
[----:B------:R-:W-:Y:S02]  /*87d0*/  LOP3.LUT R21, R29, 0xffff0000, RZ, 0xc0, !PT ;  /* 0xffff00001d157812 */ /* 0x000fe400078ec0ff */
[----:B------:R-:W-:Y:S02]  /*87e0*/  ISETP.NE.AND P6, PT, R64, RZ, PT ;  /* 0x000000ff4000720c */ /* 0x000fe40003fc5270 */
[----:B------:R-:W-:Y:S02]  /*87f0*/  ISETP.NE.AND P1, PT, R54, RZ, PT ;  /* 0x000000ff3600720c */ /* 0x000fe40003f25270 */
[----:B------:R-:W-:Y:S03]  /*8800*/  ISETP.NE.U32.OR P0, PT, R63, 0x1, !P6 ;  /* 0x000000013f00780c */ /* 0x000fe60007705470 */
[----:B--2---:R-:W1:Y:S02]  /*8810*/  LDTM.16dp256bit.x4 R4, tmem[UR4+0x40] ;  /* 0x00004004000479ee */ /* 0x004e640008120000 */
[----:B-1----:R-:W-:Y:S01]  /*8820*/  FMUL R0, R24, R4 ;  /* 0x0000000418007220 */ /* 0x002fe20000400000 */
[----:B------:R-:W-:Y:S01]  /*8830*/  LOP3.LUT R4, R28, 0xffff0000, RZ, 0xc0, !PT ;  /* 0xffff00001c047812 */ /* 0x000fe200078ec0ff */
[C---:B------:R-:W-:Y:S01]  /*8840*/  FMUL R2, R24.reuse, R5 ;  /* 0x0000000518027220 */ /* 0x040fe20000400000 */
[C---:B------:R-:W-:Y:S01]  /*8850*/  FMUL R7, R24.reuse, R7 ;  /* 0x0000000718077220 */ /* 0x040fe20000400000 */
[C---:B------:R-:W-:Y:S01]  /*8860*/  FFMA R0, R27.reuse, R3, R0 ;  /* 0x000000031b007223 */ /* 0x040fe20000000000 */
[C---:B------:R-:W-:Y:S01]  /*8870*/  FMUL R3, R24.reuse, R6 ;  /* 0x0000000618037220 */ /* 0x040fe20000400000 */
[C---:B------:R-:W-:Y:S01]  /*8880*/  FFMA R2, R27.reuse, R4, R2 ;  /* 0x000000041b027223 */ /* 0x040fe20000000002 */
[C---:B------:R-:W-:Y:S01]  /*8890*/  FMUL R4, R24.reuse, R8 ;  /* 0x0000000818047220 */ /* 0x040fe20000400000 */
[C---:B------:R-:W-:Y:S01]  /*88a0*/  FMUL R8, R24.reuse, R12 ;  /* 0x0000000c18087220 */ /* 0x040fe20000400000 */
[----:B------:R-:W-:Y:S01]  /*88b0*/  FMUL R12, R24, R16 ;  /* 0x00000010180c7220 */ /* 0x000fe20000400000 */
[----:B------:R-:W-:Y:S01]  /*88c0*/  SHF.L.U32 R16, R30, 0x10, RZ ;  /* 0x000000101e107819 */ /* 0x000fe200000006ff */
[C---:B------:R-:W-:Y:S01]  /*88d0*/  FFMA R3, R27.reuse, R20, R3 ;  /* 0x000000141b037223 */ /* 0x040fe20000000003 */
[----:B------:R-:W-:Y:S01]  /*88e0*/  F2FP.BF16.F32.PACK_AB R32, R2, R0 ;  /* 0x000000000220723e */ /* 0x000fe200000010ff */
[C---:B------:R-:W-:Y:S01]  /*88f0*/  FFMA R7, R27.reuse, R21, R7 ;  /* 0x000000151b077223 */ /* 0x040fe20000000007 */
[----:B------:R-:W-:Y:S01]  /*8900*/  LOP3.LUT R0, R30, 0xffff0000, RZ, 0xc0, !PT ;  /* 0xffff00001e007812 */ /* 0x000fe200078ec0ff */
[----:B------:R-:W-:Y:S01]  /*8910*/  FFMA R4, R27, R16, R4 ;  /* 0x000000101b047223 */ /* 0x000fe20000000004 */
[C---:B------:R-:W-:Y:S01]  /*8920*/  SHF.L.U32 R2, R31.reuse, 0x10, RZ ;  /* 0x000000101f027819 */ /* 0x040fe200000006ff */
[C---:B------:R-:W-:Y:S01]  /*8930*/  FMUL R5, R24.reuse, R9 ;  /* 0x0000000918057220 */ /* 0x040fe20000400000 */
[----:B------:R-:W-:Y:S01]  /*8940*/  LOP3.LUT R16, R31, 0xffff0000, RZ, 0xc0, !PT ;  /* 0xffff00001f107812 */ /* 0x000fe200078ec0ff */
[----:B------:R-:W-:Y:S01]  /*8950*/  FMUL R6, R24, R10 ;  /* 0x0000000a18067220 */ /* 0x000fe20000400000 */
[----:B------:R-:W-:Y:S01]  /*8960*/  F2FP.BF16.F32.PACK_AB R33, R7, R3 ;  /* 0x000000030721723e */ /* 0x000fe200000010ff */
[C---:B------:R-:W-:Y:S01]  /*8970*/  FFMA R5, R27.reuse, R0, R5 ;  /* 0x000000001b057223 */ /* 0x040fe20000000005 */
[C---:B------:R-:W-:Y:S01]  /*8980*/  SHF.L.U32 R0, R36.reuse, 0x10, RZ ;  /* 0x0000001024007819 */ /* 0x040fe200000006ff */
[----:B------:R-:W-:Y:S01]  /*8990*/  FFMA R6, R27, R2, R6 ;  /* 0x000000021b067223 */ /* 0x000fe20000000006 */
[----:B------:R-:W-:Y:S01]  /*89a0*/  LOP3.LUT R2, R36, 0xffff0000, RZ, 0xc0, !PT ;  /* 0xffff000024027812 */ /* 0x000fe200078ec0ff */
[C---:B------:R-:W-:Y:S01]  /*89b0*/  FMUL R11, R24.reuse, R11 ;  /* 0x0000000b180b7220 */ /* 0x040fe20000400000 */
[----:B------:R-:W-:Y:S01]  /*89c0*/  SHF.L.U32 R3, R37, 0x10, RZ ;  /* 0x0000001025037819 */ /* 0x000fe200000006ff */
[C---:B------:R-:W-:Y:S01]  /*89d0*/  FMUL R9, R24.reuse, R13 ;  /* 0x0000000d18097220 */ /* 0x040fe20000400000 */
        /* <DEDUP_REMOVED lines=14> */
[C---:B------:R-:W-:Y:S01]  /*8ac0*/  FMUL R14, R24.reuse, R18 ;  /* 0x00000012180e7220 */ /* 0x040fe20000400000 */
[----:B------:R-:W-:Y:S01]  /*8ad0*/  FFMA R15, R27, R0, R15 ;  /* 0x000000001b0f7223 */ /* 0x000fe2000000000f */
[----:B------:R-:W-:Y:S01]  /*8ae0*/  FMUL R19, R24, R19 ;  /* 0x0000001318137220 */ /* 0x000fe20000400000 */
[----:B------:R1:W-:Y:S01]  /*8af0*/  STSM.16.M88.4 [R66+0x2200], R32 ;  /* 0x0022002042007844 */ /* 0x0003e20000000200 */
[----:B------:R-:W-:Y:S01]  /*8b00*/  F2FP.BF16.F32.PACK_AB R8, R9, R8 ;  /* 0x000000080908723e */ /* 0x000fe200000010ff */
[----:B------:R-:W-:Y:S01]  /*8b10*/  FFMA R12, R27, R2, R12 ;  /* 0x000000021b0c7223 */ /* 0x000fe2000000000c */
[----:B------:R-:W-:Y:S01]  /*8b20*/  F2FP.BF16.F32.PACK_AB R9, R15, R10 ;  /* 0x0000000a0f09723e */ /* 0x000fe200000010ff */
[C---:B------:R-:W-:Y:S01]  /*8b30*/  FFMA R13, R27.reuse, R3, R13 ;  /* 0x000000031b0d7223 */ /* 0x040fe2000000000d */
        /* <DEDUP_REMOVED lines=15> */
[----:B--2---:R-:W2:Y:S01]  /*8c30*/  FENCE.VIEW.ASYNC.S ;  /* 0x00000000000073c6 */ /* 0x004ea20000000000 */
[----:B------:R-:W-:Y:S01]  /*8c40*/  @P0 PRMT R0, R72, 0x654, R0 ;  /* 0x0000065448000816 */ /* 0x000fe20000000000 */
[----:B--2---:R-:W-:Y:S06]  /*8c50*/  BAR.SYNC.DEFER_BLOCKING 0x1, 0x80 ;  /* 0x0042000000007b1d */ /* 0x004fec0000010000 */
[----:B------:R-:W-:Y:S05]  /*8c60*/  @P1 BRA `(.L_x_112) ;  /* 0x0000000000201947 */ /* 0x000fea0003800000 */
[----:B------:R-:W2:Y:S01]  /*8c70*/  LDCU.64 UR6, c[0x0][0x348] ;  /* 0x00006900ff0677ac */ /* 0x000ea20008000a00 */
[----:B------:R-:W-:Y:S02]  /*8c80*/  UIADD3 UR40, UPT, UPT, UR49, 0x2200, URZ ;  /* 0x0000220031287890 */ /* 0x000fe4000fffe0ff */
[----:B------:R-:W-:Y:S02]  /*8c90*/  UIADD3 UR41, UPT, UPT, UR52, 0x40, URZ ;  /* 0x0000004034297890 */ /* 0x000fe4000fffe0ff */
[----:B--2---:R-:W-:Y:S04]  /*8ca0*/  UIADD3 UR4, UP0, UPT, UR6, 0x780, URZ ;  /* 0x0000078006047890 */ /* 0x004fe8000ff1e0ff */
[----:B------:R-:W-:Y:S09]  /*8cb0*/  UIADD3.X UR5, UPT, UPT, URZ, UR7, URZ, UP0, !UPT ;  /* 0x00000007ff057290 */ /* 0x000ff200087fe4ff */
[----:B------:R2:W-:Y:S01]  /*8cc0*/  UTMASTG.5D [UR40], [UR4] ;  /* 0x00000028040073b5 */ /* 0x0005e20008020000 */
[----:B------:R0:W-:Y:S01]  /*8cd0*/  UTMACMDFLUSH ;  /* 0x00000000000079b7 */ /* 0x0001e20000000000 */
[----:B--2---:R-:W-:Y:S04]  /*8ce0*/  DEPBAR.LE SB0, 0x1 ;  /* 0x000080400000791a */ /* 0x004fe80000000000 */
.L_x_112:
[----:B------:R-:W-:Y:S05]  /*8cf0*/  BSYNC.RECONVERGENT B0 ;  /* 0x0000000000007941 */ /* 0x000fea0003800200 */
.L_x_111:
        /* <DEDUP_REMOVED lines=8> */
[----:B--2---:R-:W-:Y:S06]  /*8d80*/  @!P0 BRA `(.L_x_114) ;  /* 0x0000000000388947 */ /* 0x004fec0003800000 */
[----:B------:R-:W-:Y:S01]  /*8d90*/  ISETP.NE.U32.AND P0, PT, R71, 0x1, PT ;  /* 0x000000014700780c */ /* 0x000fe20003f05070 */
[----:B------:R-:W-:Y:S01]  /*8da0*/  BSSY B0, `(.L_x_115) ;  /* 0x0000008000007945 */ /* 0x000fe20003800000 */
[----:B------:R-:W-:Y:S11]  /*8db0*/  ISETP.NE.AND P1, PT, R70, RZ, PT ;  /* 0x000000ff4600720c */ /* 0x000ff60003f25270 */
[----:B------:R-:W-:Y:S04]  /*8dc0*/  @P0 IMAD R68, R68, 0x1000, R69 ;  /* 0x0000100044440824 */ /* 0x000fe800078e0245 */
[----:B------:R-:W-:Y:S01]  /*8dd0*/  @P0 VIADD R2, R68, UR49 ;  /* 0x0000003144020c36 */ /* 0x000fe20008000000 */
[----:B------:R-:W-:Y:S06]  /*8de0*/  @P1 BRA `(.L_x_116) ;  /* 0x00000000000c1947 */ /* 0x000fec0003800000 */
[----:B------:R-:W-:Y:S04]  /*8df0*/  SHF.L.U32 R0, R52, 0x1f, RZ ;  /* 0x0000001f34007819 */ /* 0x000fe800000006ff */
[----:B------:R-:W2:Y:S02]  /*8e00*/  SYNCS.PHASECHK.TRANS64.TRYWAIT P1, [R3+URZ+0x80], R0 ;  /* 0x00008000030075a7 */ /* 0x000ea400080211ff */
[----:B--2---:R-:W-:Y:S05]  /*8e10*/  @!P1 BRA `(.L_x_117) ;  /* 0x00000014007c9947 */ /* 0x004fea0003800000 */
.L_x_116:
[----:B------:R-:W-:Y:S05]  /*8e20*/  BSYNC B0 ;  /* 0x0000000000007941 */ /* 0x000fea0003800000 */
.L_x_115:
[----:B------:R-:W-:Y:S01]  /*8e30*/  @P0 IADD3 R2, PT, PT, R61, R2, RZ ;  /* 0x000000023d020210 */ /* 0x000fe20007ffe0ff */
[----:B------:R-:W-:Y:S05]  /*8e40*/  @P0 WARPSYNC.ALL ;  /* 0x0000000000000948 */ /* 0x000fea0003800000 */
[----:B------:R4:W1:Y:S04]  /*8e50*/  @P0 LDSM.16.M88.4 R28, [R68+UR49+0x200] ;  /* 0x00020031441c083b */ /* 0x0008680008000200 */
[----:B------:R4:W1:Y:S02]  /*8e60*/  @P0 LDSM.16.M88.4 R36, [R2+0x200] ;  /* 0x000200000224083b */ /* 0x0008640000000200 */
.L_x_114:
[----:B------:R-:W-:Y:S05]  /*8e70*/  BSYNC B1 ;  /* 0x0000000000017941 */ /* 0x000fea0003800000 */
.L_x_113:
[----:B--2---:R-:W-:Y:S05]  /*8e80*/  VIADD R0, R25, 0x60 ;  /* 0x0000006019007836 */ /* 0x004fea0000000000 */
[----:B------:R-:W-:Y:S04]  /*8e90*/  SHF.R.U32.HI R0, RZ, 0x15, R0 ;  /* 0x00000015ff007819 */ /* 0x000fe80000011600 */
[----:B------:R-:W-:Y:S11]  /*8ea0*/  LOP3.LUT P0, RZ, R0, 0x3, R56, 0x48, !PT ;  /* 0x0000000300ff7812 */ /* 0x000ff60007804838 */
[----:B------:R-:W-:Y:S02]  /*8eb0*/  @!UPT UIADD3 URZ, UPT, UPT, URZ, URZ, URZ ;  /* 0x000000fffffff290 */ /* 0x000fe4000fffe0ff */
[----:B------:R-:W-:Y:S05]  /*8ec0*/  @!P0 BRA `(.L_x_118) ;  /* 0x0000000000408947 */ /* 0x000fea0003800000 */
[----:B------:R-:W2:Y:S01]  /*8ed0*/  LDCU.64 UR8, c[0x4][0x70] ;  /* 0x01000e00ff0877ac */ /* 0x000ea20008000a00 */
[----:B------:R-:W-:Y:S01]  /*8ee0*/  MOV R3, 0x0 ;  /* 0x0000000000037802 */ /* 0x000fe20000000f00 */
[----:B------:R-:W-:Y:S02]  /*8ef0*/  HFMA2 R12, -RZ, RZ, 0, 5.9604644775390625e-08 ;  /* 0x00000001ff0c7431 */ /* 0x000fe400000001ff */
[----:B-1----:R-:W-:Y:S02]  /*8f00*/  IMAD.MOV.U32 R8, RZ, RZ, 0x192 ;  /* 0x00000192ff087424 */ /* 0x002fe400078e00ff */
[----:B------:R-:W-:Y:S01]  /*8f10*/  IMAD.MOV.U32 R13, RZ, RZ, RZ ;  /* 0x000000ffff0d7224 */ /* 0x000fe200078e00ff */
[----:B------:R-:W1:Y:S01]  /*8f20*/  LDCU.64 UR6, c[0x4][0x78] ;  /* 0x01000f00ff0677ac */ /* 0x000e620008000a00 */
[----:B----4-:R-:W4:Y:S01]  /*8f30*/  LDC.64 R2, c[0x4][R3] ;  /* 0x0100000003027b82 */ /* 0x010f220000000a00 */
        /* <DEDUP_REMOVED lines=9> */
.L_x_118:
[----:B------:R-:W-:Y:S01]  /*8fd0*/  ISETP.NE.AND P0, PT, R54, RZ, PT ;  /* 0x000000ff3600720c */ /* 0x000fe20003f05270 */
[----:B------:R-:W-:Y:S05]  /*8fe0*/  WARPSYNC.ALL ;  /* 0x0000000000007948 */ /* 0x000fea0003800000 */
[----:B------:R-:W-:Y:S01]  /*8ff0*/  R2UR UR4, R25 ;  /* 0x00000000190472ca */ /* 0x000fe200000e0000 */
[----:B------:R-:W2:Y:S01]  /*9000*/  S2UR UR5, SR_CgaCtaId ;  /* 0x00000000000579c3 */ /* 0x000ea20000008800 */
[C---:B-1----:R-:W-:Y:S01]  /*9010*/  SHF.L.U32 R3, R28.reuse, 0x10, RZ ;  /* 0x000000101c037819 */ /* 0x042fe200000006ff */
[----:B------:R-:W-:Y:S01]  /*9020*/  BSSY.RECONVERGENT B0, `(.L_x_119) ;  /* 0x0000050000007945 */ /* 0x000fe20003800200 */
[----:B------:R-:W-:Y:S02]  /*9030*/  LOP3.LUT R20, R28, 0xffff0000, RZ, 0xc0, !PT ;  /* 0xffff00001c147812 */ /* 0x000fe400078ec0ff */
[C---:B------:R-:W-:Y:S02]  /*9040*/  SHF.L.U32 R21, R29.reuse, 0x10, RZ ;  /* 0x000000101d157819 */ /* 0x040fe400000006ff */
[----:B------:R-:W-:Y:S02]  /*9050*/  LOP3.LUT R25, R29, 0xffff0000, RZ, 0xc0, !PT ;  /* 0xffff00001d197812 */ /* 0x000fe400078ec0ff */
[C---:B------:R-:W-:Y:S02]  /*9060*/  SHF.L.U32 R26, R30.reuse, 0x10, RZ ;  /* 0x000000101e1a7819 */ /* 0x040fe400000006ff */
[----:B------:R-:W-:Y:S01]  /*9070*/  LOP3.LUT R28, R30, 0xffff0000, RZ, 0xc0, !PT ;  /* 0xffff00001e1c7812 */ /* 0x000fe200078ec0ff */
[----:B------:R-:W1:Y:S01]  /*9080*/  LDTM.16dp256bit.x4 R4, tmem[UR4+0x60] ;  /* 0x00006004000479ee */ /* 0x000e620008120000 */
[----:B------:R-:W-:Y:S01]  /*9090*/  R2UR UR4, R67 ;  /* 0x00000000430472ca */ /* 0x000fe200000e0000 */
[----:B------:R-:W-:Y:S01]  /*90a0*/  NOP ;  /* 0x0000000000007918 */ /* 0x000fe20000000000 */
[C---:B------:R-:W-:Y:S02]  /*90b0*/  SHF.L.U32 R29, R31.reuse, 0x10, RZ ;  /* 0x000000101f1d7819 */ /* 0x040fe400000006ff */
[----:B------:R-:W-:Y:S02]  /*90c0*/  LOP3.LUT R30, R31, 0xffff0000, RZ, 0xc0, !PT ;  /* 0xffff00001f1e7812 */ /* 0x000fe400078ec0ff */
[C---:B------:R-:W-:Y:S02]  /*90d0*/  SHF.L.U32 R31, R36.reuse, 0x10, RZ ;  /* 0x00000010241f7819 */ /* 0x040fe400000006ff */
[----:B------:R-:W-:Y:S02]  /*90e0*/  LOP3.LUT R32, R36, 0xffff0000, RZ, 0xc0, !PT ;  /* 0xffff000024207812 */ /* 0x000fe400078ec0ff */
[C---:B------:R-:W-:Y:S02]  /*90f0*/  SHF.L.U32 R33, R37.reuse, 0x10, RZ ;  /* 0x0000001025217819 */ /* 0x040fe400000006ff */
[----:B------:R-:W-:Y:S01]  /*9100*/  LOP3.LUT R34, R37, 0xffff0000, RZ, 0xc0, !PT ;  /* 0xffff000025227812 */ /* 0x000fe200078ec0ff */
[----:B------:R-:W-:Y:S01]  /*9110*/  UIADD3 UR4, UPT, UPT, UR4, 0xf0, URZ ;  /* 0x000000f004047890 */ /* 0x000fe2000fffe0ff */
[C---:B------:R-:W-:Y:S02]  /*9120*/  SHF.L.U32 R35, R38.reuse, 0x10, RZ ;  /* 0x0000001026237819 */ /* 0x040fe400000006ff */
[----:B------:R-:W-:Y:S02]  /*9130*/  LOP3.LUT R36, R38, 0xffff0000, RZ, 0xc0, !PT ;  /* 0xffff000026247812 */ /* 0x000fe400078ec0ff */
[C---:B------:R-:W-:Y:S02]  /*9140*/  SHF.L.U32 R37, R39.reuse, 0x10, RZ ;  /* 0x0000001027257819 */ /* 0x040fe400000006ff */
[----:B------:R-:W-:Y:S01]  /*9150*/  LOP3.LUT R38, R39, 0xffff0000, RZ, 0xc0, !PT ;  /* 0xffff000027267812 */ /* 0x000fe200078ec0ff */
[C---:B-1----:R-:W-:Y:S01]  /*9160*/  FMUL R0, R24.reuse, R4 ;  /* 0x0000000418007220 */ /* 0x042fe20000400000 */
[----:B--2---:R-:W-:Y:S01]  /*9170*/  UPRMT UR4, UR5, 0x654, UR4 ;  /* 0x0000065405047896 */ /* 0x004fe20008000004 */
[C---:B----4-:R-:W-:Y:S01]  /*9180*/  FMUL R2, R24.reuse, R5 ;  /* 0x0000000518027220 */ /* 0x050fe20000400000 */
[C---:B------:R-:W-:Y:S01]  /*9190*/  FMUL R7, R24.reuse, R7 ;  /* 0x0000000718077220 */ /* 0x040fe20000400000 */
[C---:B------:R-:W-:Y:S01]  /*91a0*/  FFMA R0, R27.reuse, R3, R0 ;  /* 0x000000031b007223 */ /* 0x040fe20000000000 */
[C---:B------:R-:W-:Y:S01]  /*91b0*/  FMUL R3, R24.reuse, R6 ;  /* 0x0000000618037220 */ /* 0x040fe20000400000 */
[C---:B------:R-:W-:Y:S01]  /*91c0*/  FFMA R2, R27.reuse, R20, R2 ;  /* 0x000000141b027223 */ /* 0x040fe20000000002 */
[C---:B------:R-:W-:Y:S01]  /*91d0*/  FMUL R4, R24.reuse, R8 ;  /* 0x0000000818047220 */ /* 0x040fe20000400000 */
[----:B------:R-:W-:Y:S01]  /*91e0*/  FMUL R5, R24, R9 ;  /* 0x0000000918057220 */ /* 0x000fe20000400000 */
[C---:B------:R-:W-:Y:S01]  /*91f0*/  FFMA R3, R27.reuse, R21, R3 ;  /* 0x000000151b037223 */ /* 0x040fe20000000003 */
[----:B------:R-:W-:Y:S01]  /*9200*/  SYNCS.ARRIVE.TRANS64.RED.A1T0 RZ, [UR4], RZ ;  /* 0x000000ffffff79a7 */ /* 0x000fe20008100404 */
[----:B------:R-:W-:Y:S01]  /*9210*/  F2FP.BF16.F32.PACK_AB R68, R2, R0 ;  /* 0x000000000244723e */ /* 0x000fe200000010ff */
[C---:B------:R-:W-:Y:S01]  /*9220*/  FFMA R7, R27.reuse, R25, R7 ;  /* 0x000000191b077223 */ /* 0x040fe20000000007 */
[C---:B------:R-:W-:Y:S01]  /*9230*/  FFMA R4, R27.reuse, R26, R4 ;  /* 0x0000001a1b047223 */ /* 0x040fe20000000004 */
[C---:B------:R-:W-:Y:S01]  /*9240*/  FFMA R5, R27.reuse, R28, R5 ;  /* 0x0000001c1b057223 */ /* 0x040fe20000000005 */
[C---:B------:R-:W-:Y:S01]  /*9250*/  FMUL R6, R24.reuse, R10 ;  /* 0x0000000a18067220 */ /* 0x040fe20000400000 */
[C---:B------:R-:W-:Y:S01]  /*9260*/  FMUL R11, R24.reuse, R11 ;  /* 0x0000000b180b7220 */ /* 0x040fe20000400000 */
[C---:B------:R-:W-:Y:S01]  /*9270*/  FMUL R8, R24.reuse, R12 ;  /* 0x0000000c18087220 */ /* 0x040fe20000400000 */
[C---:B------:R-:W-:Y:S01]  /*9280*/  FMUL R9, R24.reuse, R13 ;  /* 0x0000000d18097220 */ /* 0x040fe20000400000 */
[C---:B------:R-:W-:Y:S01]  /*9290*/  FFMA R6, R27.reuse, R29, R6 ;  /* 0x0000001d1b067223 */ /* 0x040fe20000000006 */
        /* <DEDUP_REMOVED lines=10> */
[----:B------:R-:W-:Y:S01]  /*9340*/  FMUL R19, R24, R19 ;  /* 0x0000001318137220 */ /* 0x000fe20000400000 */
[C---:B------:R-:W-:Y:S01]  /*9350*/  FFMA R12, R27.reuse, R35, R12 ;  /* 0x000000231b0c7223 */ /* 0x040fe2000000000c */
[C---:B------:R-:W-:Y:S01]  /*9360*/  FFMA R13, R27.reuse, R36, R13 ;  /* 0x000000241b0d7223 */ /* 0x040fe2000000000d */
[C---:B------:R-:W-:Y:S01]  /*9370*/  FFMA R14, R27.reuse, R37, R14 ;  /* 0x000000251b0e7223 */ /* 0x040fe2000000000e */
[----:B------:R-:W-:Y:S01]  /*9380*/  FFMA R19, R27, R38, R19 ;  /* 0x000000261b137223 */ /* 0x000fe20000000013 */
[----:B---3--:R-:W-:Y:S02]  /*9390*/  F2FP.BF16.F32.PACK_AB R69, R7, R3 ;  /* 0x000000030745723e */ /* 0x008fe400000010ff */
[----:B------:R-:W-:Y:S02]  /*93a0*/  F2FP.BF16.F32.PACK_AB R70, R5, R4 ;  /* 0x000000040546723e */ /* 0x000fe400000010ff */
[----:B------:R-:W-:Y:S02]  /*93b0*/  F2FP.BF16.F32.PACK_AB R71, R11, R6 ;  /* 0x000000060b47723e */ /* 0x000fe400000010ff */
[----:B------:R-:W-:Y:S02]  /*93c0*/  F2FP.BF16.F32.PACK_AB R8, R9, R8 ;  /* 0x000000080908723e */ /* 0x000fe400000010ff */
        /* <DEDUP_REMOVED lines=21> */
.L_x_120:
[----:B------:R-:W-:Y:S05]  /*9520*/  BSYNC.RECONVERGENT B0 ;  /* 0x0000000000007941 */ /* 0x000fea0003800200 */
.L_x_119:
[----:B------:R-:W-:Y:S01]  /*9530*/  BAR.SYNC.DEFER_BLOCKING 0x1, 0x80 ;  /* 0x0042000000007b1d */ /* 0x000fe20000010000 */
[----:B------:R-:W-:Y:S01]  /*9540*/  UISETP.NE.AND UP0, UPT, UR54, -0x4, UPT ;  /* 0xfffffffc3600788c */ /* 0x000fe2000bf05270 */
[----:B------:R-:W-:Y:S08]  /*9550*/  IADD3 R22, PT, PT, R22, 0x1, RZ ;  /* 0x0000000116167810 */ /* 0x000ff00007ffe0ff */
[----:B------:R-:W-:Y:S05]  /*9560*/  BRA.U !UP0, `(.L_x_121) ;  /* 0x0000000108287547 */ /* 0x000fea000b800000 */
[----:B------:R-:W-:Y:S01]  /*9570*/  ISETP.NE.AND P0, PT, R64, RZ, PT ;  /* 0x000000ff4000720c */ /* 0x000fe20003f05270 */
[----:B------:R-:W-:Y:S01]  /*9580*/  IMAD.U32 R0, RZ, RZ, UR51 ;  /* 0x00000033ff007e24 */ /* 0x000fe2000f8e00ff */
[----:B------:R-:W-:Y:S02]  /*9590*/  UIADD3 UR4, UPT, UPT, UR51, 0x1, URZ ;  /* 0x0000000133047890 */ /* 0x000fe4000fffe0ff */
[----:B------:R-:W-:Y:S02]  /*95a0*/  ISETP.NE.U32.OR P0, PT, R63, 0x1, !P0 ;  /* 0x000000013f00780c */ /* 0x000fe40004705470 */
[----:B------:R-:W-:Y:S04]  /*95b0*/  UISETP.NE.AND UP0, UPT, UR4, 0x4, UPT ;  /* 0x000000040400788c */ /* 0x000fe8000bf05270 */
[----:B------:R-:W-:Y:S07]  /*95c0*/  USEL UR51, UR4, URZ, UP0 ;  /* 0x000000ff04337287 */ /* 0x000fee0008000000 */
[----:B------:R-:W-:Y:S05]  /*95d0*/  @P0 LEA R0, R0, UR49, 0x3 ;  /* 0x0000003100000c11 */ /* 0x000fea000f8e18ff */
[----:B------:R-:W-:Y:S05]  /*95e0*/  @P0 VIADD R0, R0, 0xa0 ;  /* 0x000000a000000836 */ /* 0x000fea0000000000 */
[----:B------:R-:W-:Y:S04]  /*95f0*/  @P0 PRMT R0, R72, 0x654, R0 ;  /* 0x0000065448000816 */ /* 0x000fe80000000000 */
[----:B------:R2:W-:Y:S03]  /*9600*/  @P0 SYNCS.ARRIVE.TRANS64.RED.A1T0 RZ, [R0+URZ], RZ ;  /* 0x000000ff00ff09a7 */ /* 0x0005e600081004ff */
.L_x_121:
[----:B------:R-:W-:Y:S01]  /*9610*/  R2UR UR5, R48 ;  /* 0x00000000300572ca */ /* 0x000fe200000e0000 */
[----:B------:R-:W-:Y:S01]  /*9620*/  UIADD3 UR54, UPT, UPT, UR54, 0x4, URZ ;  /* 0x0000000436367890 */ /* 0x000fe2000fffe0ff */
[----:B------:R-:W-:Y:S01]  /*9630*/  R2UR UR4, R49 ;  /* 0x00000000310472ca */ /* 0x000fe200000e0000 */
[----:B------:R-:W-:Y:S01]  /*9640*/  UMOV UR50, UR63 ;  /* 0x0000003f00327c82 */ /* 0x000fe20008000000 */
[----:B------:R-:W-:Y:S02]  /*9650*/  LOP3.LUT P0, RZ, R46, 0x1, RZ, 0xc0, !PT ;  /* 0x000000012eff7812 */ /* 0x000fe4000780c0ff */
[----:B------:R-:W-:Y:S02]  /*9660*/  ISETP.NE.AND P1, PT, R22, 0x2, PT ;  /* 0x000000021600780c */ /* 0x000fe40003f25270 */
[----:B------:R-:W-:Y:S02]  /*9670*/  LOP3.LUT R50, R50, 0x1, RZ, 0x3c, !PT ;  /* 0x0000000132327812 */ /* 0x000fe400078e3cff */
[----:B--2---:R-:W-:Y:S02]  /*9680*/  SEL R0, RZ, 0x1, P1 ;  /* 0x00000001ff007807 */ /* 0x004fe40000800000 */
[----:B------:R-:W-:Y:S01]  /*9690*/  SEL R22, R22, RZ, P1 ;  /* 0x000000ff16167207 */ /* 0x000fe20000800000 */
[----:B------:R-:W-:Y:S01]  /*96a0*/  UIADD3 UR21, UPT, UPT, UR36, UR5, URZ ;  /* 0x0000000524157290 */ /* 0x000fe2000fffe0ff */
[----:B------:R-:W-:Y:S01]  /*96b0*/  LOP3.LUT R51, R51, R0, RZ, 0x3c, !PT ;  /* 0x0000000033337212 */ /* 0x000fe200078e3cff */
[----:B------:R-:W-:Y:S02]  /*96c0*/  UIADD3 UR28, UPT, UPT, UR37, UR4, URZ ;  /* 0x00000004251c7290 */ /* 0x000fe4000fffe0ff */
[----:B------:R-:W-:Y:S10]  /*96d0*/  @P0 BRA `(.L_x_122) ;  /* 0xffffffc800740947 */ /* 0x000ff4000383ffff */
[----:B------:R-:W-:-:S13]  /*96e0*/  R2UR UR4, R59 ;  /* 0x000000003b0472ca */ /* 0x000fda00000e0000 */
[----:B------:R-:W-:-:S09]  /*96f0*/  UISETP.NE.AND UP0, UPT, UR4, URZ, UPT ;  /* 0x000000ff0400728c */ /* 0x000fd2000bf05270 */
[----:B------:R-:W-:Y:S05]  /*9700*/  BRA.U !UP0, `(.L_x_123) ;  /* 0x0000000108487547 */ /* 0x000fea000b800000 */
[----:B------:R-:W2:Y:S02]  /*9710*/  LDCU.64 UR4, c[0x0][0x990] ;  /* 0x00013200ff0477ac */ /* 0x000ea40008000a00 */
[----:B--2---:R-:W-:-:S04]  /*9720*/  UISETP.NE.U32.AND UP0, UPT, UR4, URZ, UPT ;  /* 0x000000ff0400728c */ /* 0x004fc8000bf05070 */
[----:B------:R-:W-:-:S09]  /*9730*/  UISETP.NE.AND.EX UP0, UPT, UR5, URZ, UPT, UP0 ;  /* 0x000000ff0500728c */ /* 0x000fd2000bf05300 */
[----:B------:R-:W-:Y:S05]  /*9740*/  BRA.U UP0, `(.L_x_124) ;  /* 0x00000001000c7547 */ /* 0x000fea000b800000 */
[----:B------:R-:W-:-:S13]  /*9750*/  FSETP.NEU.AND P0, PT, R27, RZ, PT ;  /* 0x000000ff1b00720b */ /* 0x000fda0003f0d000 */
[----:B------:R-:W-:Y:S05]  /*9760*/  @!P0 EXIT ;  /* 0x000000000000894d */ /* 0x000fea0003800000 */
[----:B------:R-:W-:Y:S05]  /*9770*/  BRA `(.L_x_123) ;  /* 0x00000000002c7947 */ /* 0x000fea0003800000 */
.L_x_124:
[----:B------:R-:W-:Y:S01]  /*9780*/  ISETP.NE.AND P0, PT, R62, RZ, PT ;  /* 0x000000ff3e00720c */ /* 0x000fe20003f05270 */
[----:B------:R-:W-:-:S12]  /*9790*/  BSSY.RECONVERGENT B0, `(.L_x_123) ;  /* 0x0000009000007945 */ /* 0x000fd80003800200 */
[----:B------:R-:W-:Y:S05]  /*97a0*/  @P0 BRA `(.L_x_125) ;  /* 0x0000000000140947 */ /* 0x000fea0003800000 */
[----:B------:R-:W2:Y:S02]  /*97b0*/  LDCU.64 UR4, c[0x0][0x988] ;  /* 0x00013100ff0477ac */ /* 0x000ea40008000a00 */
[----:B--2---:R-:W-:-:S04]  /*97c0*/  ISETP.NE.U32.AND P0, PT, RZ, UR4, PT ;  /* 0x00000004ff007c0c */ /* 0x004fc8000bf05070 */
[----:B------:R-:W-:-:S13]  /*97d0*/  ISETP.NE.AND.EX P0, PT, RZ, UR5, PT, P0 ;  /* 0x00000005ff007c0c */ /* 0x000fda000bf05300 */
[----:B------:R-:W-:Y:S05]  /*97e0*/  @!P0 EXIT ;  /* 0x000000000000894d */ /* 0x000fea0003800000 */
[----:B------:R-:W-:Y:S05]  /*97f0*/  BRA `(.L_x_126) ;  /* 0x0000000000087947 */ /* 0x000fea0003800000 */
.L_x_125:
[----:B------:R-:W-:-:S13]  /*9800*/  FSETP.NEU.AND P0, PT, R27, RZ, PT ;  /* 0x000000ff1b00720b */ /* 0x000fda0003f0d000 */
[----:B------:R-:W-:Y:S05]  /*9810*/  @!P0 EXIT ;  /* 0x000000000000894d */ /* 0x000fea0003800000 */
.L_x_126:
[----:B------:R-:W-:Y:S05]  /*9820*/  BSYNC.RECONVERGENT B0 ;  /* 0x0000000000007941 */ /* 0x000fea0003800200 */
.L_x_123:
[----:B------:R-:W2:Y:S01]  /*9830*/  S2UR UR5, SR_CgaCtaId ;  /* 0x00000000000579c3 */ /* 0x000ea20000008800 */
[----:B------:R-:W-:Y:S01]  /*9840*/  ULEA UR4, UR51, UR49, 0x3 ;  /* 0x0000003133047291 */ /* 0x000fe2000f8e18ff */
[----:B------:R-:W-:-:S04]  /*9850*/  DEPBAR.LE SB0, 0x0 ;  /* 0x000080000000791a */ /* 0x000fc80000000000 */
[----:B------:R-:W-:-:S04]  /*9860*/  UIADD3 UR4, UPT, UPT, UR4, 0xa0, URZ ;  /* 0x000000a004047890 */ /* 0x000fc8000fffe0ff */
[----:B--2---:R-:W-:-:S09]  /*9870*/  UPRMT UR4, UR5, 0x654, UR4 ;  /* 0x0000065405047896 */ /* 0x004fd20008000004 */
[----:B------:R-:W-:Y:S01]  /*9880*/  SYNCS.ARRIVE.TRANS64.RED.A1T0 RZ, [UR4], RZ ;  /* 0x000000ffffff79a7 */ /* 0x000fe20008100404 */
[----:B------:R-:W-:Y:S05]  /*9890*/  EXIT ;  /* 0x000000000000794d */ /* 0x000fea0003800000 */
.L_x_19:
[----:B------:R-:W-:Y:S07]  /*98a0*/  MOV R0, UR49 ;  /* 0x0000003100007c02 */ /* 0x000fee0008000f00 */
.L_x_127:
[----:B--2---:R2:W3:Y:S02]  /*98b0*/  SYNCS.PHASECHK.TRANS64.TRYWAIT P0, [R0+URZ+0x40], R4 ;  /* 0x00004004000075a7 */ /* 0x0044e400080011ff */
[----:B---3--:R-:W-:Y:S05]  /*98c0*/  @!P0 NANOSLEEP.SYNCS 0x989680 ;  /* 0x009896800000895d */ /* 0x008fea0003900000 */
[----:B------:R-:W3:Y:S02]  /*98d0*/  @!P0 SYNCS.PHASECHK.TRANS64 P0, [R0+URZ+0x40], R4 ;  /* 0x00004004000085a7 */ /* 0x000ee400080010ff */
[----:B---3--:R-:W-:Y:S05]  /*98e0*/  @!P0 BRA `(.L_x_127) ;  /* 0xfffffffc00f08947 */ /* 0x008fea000383ffff */
[----:B------:R-:W-:Y:S05]  /*98f0*/  BRA `(.L_x_18) ;  /* 0xffffff84003c7947 */ /* 0x000fea000383ffff */
.L_x_25:
[----:B-1----:R-:W-:Y:S07]  /*9900*/  MOV R0, UR41 ;  /* 0x0000002900007c02 */ /* 0x002fee0008000f00 */
.L_x_128:
[----:B-1----:R1:W2:Y:S02]  /*9910*/  SYNCS.PHASECHK.TRANS64.TRYWAIT P0, [R0+URZ+0x40], R4 ;  /* 0x00004004000075a7 */ /* 0x0022a400080011ff */
[----:B--2---:R-:W-:Y:S05]  /*9920*/  @!P0 NANOSLEEP.SYNCS 0x989680 ;  /* 0x009896800000895d */ /* 0x004fea0003900000 */
[----:B------:R-:W2:Y:S02]  /*9930*/  @!P0 SYNCS.PHASECHK.TRANS64 P0, [R0+URZ+0x40], R4 ;  /* 0x00004004000085a7 */ /* 0x000ea400080010ff */
[----:B--2---:R-:W-:Y:S05]  /*9940*/  @!P0 BRA `(.L_x_128) ;  /* 0xfffffffc00f08947 */ /* 0x004fea000383ffff */
[----:B------:R-:W-:Y:S05]  /*9950*/  BRA `(.L_x_24) ;  /* 0xffffff8800c07947 */ /* 0x000fea000383ffff */
.L_x_29:
[----:B-1----:R-:W-:-:S07]  /*9960*/  MOV R0, UR44 ;  /* 0x0000002c00007c02 */ /* 0x002fce0008000f00 */
.L_x_129:
[----:B-1----:R1:W2:Y:S02]  /*9970*/  SYNCS.PHASECHK.TRANS64.TRYWAIT P0, [R0+URZ+0xd0], R3 ;  /* 0x0000d003000075a7 */ /* 0x0022a400080011ff */
[----:B--2---:R-:W-:Y:S05]  /*9980*/  @!P0 NANOSLEEP.SYNCS 0x989680 ;  /* 0x009896800000895d */ /* 0x004fea0003900000 */
[----:B------:R-:W2:Y:S02]  /*9990*/  @!P0 SYNCS.PHASECHK.TRANS64 P0, [R0+URZ+0xd0], R3 ;  /* 0x0000d003000085a7 */ /* 0x000ea400080010ff */
[----:B--2---:R-:W-:Y:S05]  /*99a0*/  @!P0 BRA `(.L_x_129) ;  /* 0xfffffffc00f08947 */ /* 0x004fea000383ffff */
[----:B------:R-:W-:Y:S05]  /*99b0*/  BRA `(.L_x_130) ;  /* 0xffffff8c00c07947 */ /* 0x000fea000383ffff */
.L_x_33:
[----:B------:R-:W-:-:S07]  /*99c0*/  MOV R0, UR4 ;  /* 0x0000000400007c02 */ /* 0x000fce0008000f00 */
.L_x_131:
[----:B-1----:R1:W2:Y:S02]  /*99d0*/  SYNCS.PHASECHK.TRANS64.TRYWAIT P0, [R0+URZ], R2 ;  /* 0x00000002000075a7 */ /* 0x0022a400080011ff */
[----:B--2---:R-:W-:Y:S05]  /*99e0*/  @!P0 NANOSLEEP.SYNCS 0x989680 ;  /* 0x009896800000895d */ /* 0x004fea0003900000 */
[----:B------:R-:W2:Y:S02]  /*99f0*/  @!P0 SYNCS.PHASECHK.TRANS64 P0, [R0+URZ], R2 ;  /* 0x00000002000085a7 */ /* 0x000ea400080010ff */
[----:B--2---:R-:W-:Y:S05]  /*9a00*/  @!P0 BRA `(.L_x_131) ;  /* 0xfffffffc00f08947 */ /* 0x004fea000383ffff */
[----:B------:R-:W-:Y:S05]  /*9a10*/  BRA `(.L_x_132) ;  /* 0xffffff9400547947 */ /* 0x000fea000383ffff */
.L_x_34:
[----:B------:R-:W-:-:S07]  /*9a20*/  MOV R0, UR5 ;  /* 0x0000000500007c02 */ /* 0x000fce0008000f00 */
.L_x_133:
[----:B-1----:R1:W2:Y:S02]  /*9a30*/  SYNCS.PHASECHK.TRANS64.TRYWAIT P0, [R0+URZ], R2 ;  /* 0x00000002000075a7 */ /* 0x0022a400080011ff */
[----:B--2---:R-:W-:Y:S05]  /*9a40*/  @!P0 NANOSLEEP.SYNCS 0x989680 ;  /* 0x009896800000895d */ /* 0x004fea0003900000 */
[----:B------:R-:W2:Y:S02]  /*9a50*/  @!P0 SYNCS.PHASECHK.TRANS64 P0, [R0+URZ], R2 ;  /* 0x00000002000085a7 */ /* 0x000ea400080010ff */
[----:B--2---:R-:W-:Y:S05]  /*9a60*/  @!P0 BRA `(.L_x_133) ;  /* 0xfffffffc00f08947 */ /* 0x004fea000383ffff */
[----:B------:R-:W-:Y:S05]  /*9a70*/  BRA `(.L_x_134) ;  /* 0xffffff9400647947 */ /* 0x000fea000383ffff */
.L_x_35:
[----:B------:R-:W-:-:S07]  /*9a80*/  MOV R0, UR5 ;  /* 0x0000000500007c02 */ /* 0x000fce0008000f00 */
.L_x_135:
[----:B-1----:R1:W2:Y:S02]  /*9a90*/  SYNCS.PHASECHK.TRANS64.TRYWAIT P0, [R0+URZ], R2 ;  /* 0x00000002000075a7 */ /* 0x0022a400080011ff */
[----:B--2---:R-:W-:Y:S05]  /*9aa0*/  @!P0 NANOSLEEP.SYNCS 0x989680 ;  /* 0x009896800000895d */ /* 0x004fea0003900000 */
[----:B------:R-:W2:Y:S02]  /*9ab0*/  @!P0 SYNCS.PHASECHK.TRANS64 P0, [R0+URZ], R2 ;  /* 0x00000002000085a7 */ /* 0x000ea400080010ff */
[----:B--2---:R-:W-:Y:S05]  /*9ac0*/  @!P0 BRA `(.L_x_135) ;  /* 0xfffffffc00f08947 */ /* 0x004fea000383ffff */
[----:B------:R-:W-:Y:S05]  /*9ad0*/  BRA `(.L_x_136) ;  /* 0xffffff9400747947 */ /* 0x000fea000383ffff */
.L_x_36:
[----:B------:R-:W-:-:S07]  /*9ae0*/  MOV R0, UR5 ;  /* 0x0000000500007c02 */ /* 0x000fce0008000f00 */
.L_x_137:
[----:B-1----:R1:W2:Y:S02]  /*9af0*/  SYNCS.PHASECHK.TRANS64.TRYWAIT P0, [R0+URZ], R2 ;  /* 0x00000002000075a7 */ /* 0x0022a400080011ff */
[----:B--2---:R-:W-:Y:S05]  /*9b00*/  @!P0 NANOSLEEP.SYNCS 0x989680 ;  /* 0x009896800000895d */ /* 0x004fea0003900000 */
[----:B------:R-:W2:Y:S02]  /*9b10*/  @!P0 SYNCS.PHASECHK.TRANS64 P0, [R0+URZ], R2 ;  /* 0x00000002000085a7 */ /* 0x000ea400080010ff */
[----:B--2---:R-:W-:Y:S05]  /*9b20*/  @!P0 BRA `(.L_x_137) ;  /* 0xfffffffc00f08947 */ /* 0x004fea000383ffff */
[----:B------:R-:W-:Y:S05]  /*9b30*/  BRA `(.L_x_138) ;  /* 0xffffff9400847947 */ /* 0x000fea000383ffff */
.L_x_37:
[----:B------:R-:W-:-:S07]  /*9b40*/  MOV R0, UR5 ;  /* 0x0000000500007c02 */ /* 0x000fce0008000f00 */
.L_x_139:
[----:B-1----:R1:W2:Y:S02]  /*9b50*/  SYNCS.PHASECHK.TRANS64.TRYWAIT P0, [R0+URZ], R2 ;  /* 0x00000002000075a7 */ /* 0x0022a400080011ff */
[----:B--2---:R-:W-:Y:S05]  /*9b60*/  @!P0 NANOSLEEP.SYNCS 0x989680 ;  /* 0x009896800000895d */ /* 0x004fea0003900000 */
[----:B------:R-:W2:Y:S02]  /*9b70*/  @!P0 SYNCS.PHASECHK.TRANS64 P0, [R0+URZ], R2 ;  /* 0x00000002000085a7 */ /* 0x000ea400080010ff */
[----:B--2---:R-:W-:Y:S05]  /*9b80*/  @!P0 BRA `(.L_x_139) ;  /* 0xfffffffc00f08947 */ /* 0x004fea000383ffff */
[----:B------:R-:W-:Y:S05]  /*9b90*/  BRA `(.L_x_140) ;  /* 0xffffff9400947947 */ /* 0x000fea000383ffff */
.L_x_38:
[----:B------:R-:W-:-:S07]  /*9ba0*/  MOV R0, UR5 ;  /* 0x0000000500007c02 */ /* 0x000fce0008000f00 */
.L_x_141:
[----:B-1----:R1:W2:Y:S02]  /*9bb0*/  SYNCS.PHASECHK.TRANS64.TRYWAIT P0, [R0+URZ], R2 ;  /* 0x00000002000075a7 */ /* 0x0022a400080011ff */
[----:B--2---:R-:W-:Y:S05]  /*9bc0*/  @!P0 NANOSLEEP.SYNCS 0x989680 ;  /* 0x009896800000895d */ /* 0x004fea0003900000 */
[----:B------:R-:W2:Y:S02]  /*9bd0*/  @!P0 SYNCS.PHASECHK.TRANS64 P0, [R0+URZ], R2 ;  /* 0x00000002000085a7 */ /* 0x000ea400080010ff */
[----:B--2---:R-:W-:Y:S05]  /*9be0*/  @!P0 BRA `(.L_x_141) ;  /* 0xfffffffc00f08947 */ /* 0x004fea000383ffff */
[----:B------:R-:W-:Y:S05]  /*9bf0*/  BRA `(.L_x_142) ;  /* 0xffffff9400a47947 */ /* 0x000fea000383ffff */
.L_x_39:
[----:B------:R-:W-:-:S07]  /*9c00*/  MOV R0, UR5 ;  /* 0x0000000500007c02 */ /* 0x000fce0008000f00 */
.L_x_143:
[----:B-1----:R1:W2:Y:S02]  /*9c10*/  SYNCS.PHASECHK.TRANS64.TRYWAIT P0, [R0+URZ], R2 ;  /* 0x00000002000075a7 */ /* 0x0022a400080011ff */
[----:B--2---:R-:W-:Y:S05]  /*9c20*/  @!P0 NANOSLEEP.SYNCS 0x989680 ;  /* 0x009896800000895d */ /* 0x004fea0003900000 */
[----:B------:R-:W2:Y:S02]  /*9c30*/  @!P0 SYNCS.PHASECHK.TRANS64 P0, [R0+URZ], R2 ;  /* 0x00000002000085a7 */ /* 0x000ea400080010ff */
[----:B--2---:R-:W-:Y:S05]  /*9c40*/  @!P0 BRA `(.L_x_143) ;  /* 0xfffffffc00f08947 */ /* 0x004fea000383ffff */
[----:B------:R-:W-:Y:S05]  /*9c50*/  BRA `(.L_x_144) ;  /* 0xffffff9400b47947 */ /* 0x000fea000383ffff */
.L_x_42:
[----:B------:R-:W-:-:S07]  /*9c60*/  MOV R4, UR4 ;  /* 0x0000000400047c02 */ /* 0x000fce0008000f00 */
.L_x_145:
[----:B--2---:R2:W3:Y:S02]  /*9c70*/  SYNCS.PHASECHK.TRANS64.TRYWAIT P1, [R4+URZ+0xd8], R6 ;  /* 0x0000d806040075a7 */ /* 0x0044e400080211ff */
[----:B---3--:R-:W-:Y:S05]  /*9c80*/  @!P1 NANOSLEEP.SYNCS 0x989680 ;  /* 0x009896800000995d */ /* 0x008fea0003900000 */
[----:B------:R-:W3:Y:S02]  /*9c90*/  @!P1 SYNCS.PHASECHK.TRANS64 P1, [R4+URZ+0xd8], R6 ;  /* 0x0000d806040095a7 */ /* 0x000ee400080210ff */
[----:B---3--:R-:W-:Y:S05]  /*9ca0*/  @!P1 BRA `(.L_x_145) ;  /* 0xfffffffc00f09947 */ /* 0x008fea000383ffff */
[----:B------:R-:W-:Y:S05]  /*9cb0*/  BRA `(.L_x_146) ;  /* 0xffffff9800247947 */ /* 0x000fea000383ffff */
.L_x_43:
[----:B--2---:R-:W-:-:S07]  /*9cc0*/  MOV R4, UR4 ;  /* 0x0000000400047c02 */ /* 0x004fce0008000f00 */
.L_x_147:
[----:B--2---:R2:W3:Y:S02]  /*9cd0*/  SYNCS.PHASECHK.TRANS64.TRYWAIT P1, [R4+URZ+0xd0], R5 ;  /* 0x0000d005040075a7 */ /* 0x0044e400080211ff */
[----:B---3--:R-:W-:Y:S05]  /*9ce0*/  @!P1 NANOSLEEP.SYNCS 0x989680 ;  /* 0x009896800000995d */ /* 0x008fea0003900000 */
[----:B------:R-:W3:Y:S02]  /*9cf0*/  @!P1 SYNCS.PHASECHK.TRANS64 P1, [R4+URZ+0xd0], R5 ;  /* 0x0000d005040095a7 */ /* 0x000ee400080210ff */
[----:B---3--:R-:W-:Y:S05]  /*9d00*/  @!P1 BRA `(.L_x_147) ;  /* 0xfffffffc00f09947 */ /* 0x008fea000383ffff */
[----:B------:R-:W-:Y:S05]  /*9d10*/  BRA `(.L_x_148) ;  /* 0xffffff98002c7947 */ /* 0x000fea000383ffff */
.L_x_51:
[----:B------:R-:W-:-:S07]  /*9d20*/  MOV R0, UR21 ;  /* 0x0000001500007c02 */ /* 0x000fce0008000f00 */
.L_x_149:
[----:B--2---:R2:W3:Y:S02]  /*9d30*/  SYNCS.PHASECHK.TRANS64.TRYWAIT P0, [R0+URZ+0xd0], R2 ;  /* 0x0000d002000075a7 */ /* 0x0044e400080011ff */
[----:B---3--:R-:W-:Y:S05]  /*9d40*/  @!P0 NANOSLEEP.SYNCS 0x989680 ;  /* 0x009896800000895d */ /* 0x008fea0003900000 */
[----:B------:R-:W3:Y:S02]  /*9d50*/  @!P0 SYNCS.PHASECHK.TRANS64 P0, [R0+URZ+0xd0], R2 ;  /* 0x0000d002000085a7 */ /* 0x000ee400080010ff */
[----:B---3--:R-:W-:Y:S05]  /*9d60*/  @!P0 BRA `(.L_x_149) ;  /* 0xfffffffc00f08947 */ /* 0x008fea000383ffff */
[----:B------:R-:W-:Y:S05]  /*9d70*/  BRA `(.L_x_150) ;  /* 0xffffff9c00b07947 */ /* 0x000fea000383ffff */
.L_x_52:
[----:B------:R-:W-:-:S07]  /*9d80*/  MOV R0, UR25 ;  /* 0x0000001900007c02 */ /* 0x000fce0008000f00 */
.L_x_151:
[----:B--2---:R2:W3:Y:S02]  /*9d90*/  SYNCS.PHASECHK.TRANS64.TRYWAIT P0, [R0+URZ+0xf0], R2 ;  /* 0x0000f002000075a7 */ /* 0x0044e400080011ff */
[----:B---3--:R-:W-:Y:S05]  /*9da0*/  @!P0 NANOSLEEP.SYNCS 0x989680 ;  /* 0x009896800000895d */ /* 0x008fea0003900000 */
[----:B------:R-:W3:Y:S02]  /*9db0*/  @!P0 SYNCS.PHASECHK.TRANS64 P0, [R0+URZ+0xf0], R2 ;  /* 0x0000f002000085a7 */ /* 0x000ee400080010ff */
[----:B---3--:R-:W-:Y:S05]  /*9dc0*/  @!P0 BRA `(.L_x_151) ;  /* 0xfffffffc00f08947 */ /* 0x008fea000383ffff */
[----:B------:R-:W-:Y:S05]  /*9dd0*/  BRA `(.L_x_152) ;  /* 0xffffff9c00c87947 */ /* 0x000fea000383ffff */
.L_x_55:
[----:B--2---:R-:W-:Y:S07]  /*9de0*/  MOV R0, UR17 ;  /* 0x0000001100007c02 */ /* 0x004fee0008000f00 */
.L_x_153:
[----:B--2---:R2:W3:Y:S02]  /*9df0*/  SYNCS.PHASECHK.TRANS64.TRYWAIT P0, [R0+URZ], R3 ;  /* 0x00000003000075a7 */ /* 0x0044e400080011ff */
[----:B---3--:R-:W-:Y:S05]  /*9e00*/  @!P0 NANOSLEEP.SYNCS 0x989680 ;  /* 0x009896800000895d */ /* 0x008fea0003900000 */
[----:B------:R-:W3:Y:S02]  /*9e10*/  @!P0 SYNCS.PHASECHK.TRANS64 P0, [R0+URZ], R3 ;  /* 0x00000003000085a7 */ /* 0x000ee400080010ff */
[----:B---3--:R-:W-:Y:S05]  /*9e20*/  @!P0 BRA `(.L_x_153) ;  /* 0xfffffffc00f08947 */ /* 0x008fea000383ffff */
[----:B------:R-:W-:Y:S05]  /*9e30*/  BRA `(.L_x_54) ;  /* 0xffffff9c00f87947 */ /* 0x000fea000383ffff */
.L_x_58:
[----:B------:R-:W-:-:S07]  /*9e40*/  MOV R0, UR4 ;  /* 0x0000000400007c02 */ /* 0x000fce0008000f00 */
.L_x_154:
[----:B--2---:R2:W4:Y:S02]  /*9e50*/  SYNCS.PHASECHK.TRANS64.TRYWAIT P0, [R0+URZ], R2 ;  /* 0x00000002000075a7 */ /* 0x00452400080011ff */
[----:B----4-:R-:W-:Y:S05]  /*9e60*/  @!P0 NANOSLEEP.SYNCS 0x989680 ;  /* 0x009896800000895d */ /* 0x010fea0003900000 */
[----:B------:R-:W4:Y:S02]  /*9e70*/  @!P0 SYNCS.PHASECHK.TRANS64 P0, [R0+URZ], R2 ;  /* 0x00000002000085a7 */ /* 0x000f2400080010ff */
[----:B----4-:R-:W-:Y:S05]  /*9e80*/  @!P0 BRA `(.L_x_154) ;  /* 0xfffffffc00f08947 */ /* 0x010fea000383ffff */
[----:B------:R-:W-:Y:S05]  /*9e90*/  BRA `(.L_x_155) ;  /* 0xffffffa000ec7947 */ /* 0x000fea000383ffff */
.L_x_59:
[----:B------:R-:W-:-:S07]  /*9ea0*/  MOV R0, UR4 ;  /* 0x0000000400007c02 */ /* 0x000fce0008000f00 */
.L_x_156:
[----:B--2---:R2:W3:Y:S02]  /*9eb0*/  SYNCS.PHASECHK.TRANS64.TRYWAIT P0, [R0+URZ], R2 ;  /* 0x00000002000075a7 */ /* 0x0044e400080011ff */
[----:B---3--:R-:W-:Y:S05]  /*9ec0*/  @!P0 NANOSLEEP.SYNCS 0x989680 ;  /* 0x009896800000895d */ /* 0x008fea0003900000 */
[----:B------:R-:W3:Y:S02]  /*9ed0*/  @!P0 SYNCS.PHASECHK.TRANS64 P0, [R0+URZ], R2 ;  /* 0x00000002000085a7 */ /* 0x000ee400080010ff */
[----:B---3--:R-:W-:Y:S05]  /*9ee0*/  @!P0 BRA `(.L_x_156) ;  /* 0xfffffffc00f08947 */ /* 0x008fea000383ffff */
[----:B------:R-:W-:Y:S05]  /*9ef0*/  BRA `(.L_x_157) ;  /* 0xffffffa000f87947 */ /* 0x000fea000383ffff */
.L_x_64:
[----:B------:R-:W-:Y:S07]  /*9f00*/  MOV R0, UR20 ;  /* 0x0000001400007c02 */ /* 0x000fee0008000f00 */
.L_x_158:
[----:B-1----:R1:W2:Y:S02]  /*9f10*/  SYNCS.PHASECHK.TRANS64.TRYWAIT P0, [R0+URZ+0xd0], R3 ;  /* 0x0000d003000075a7 */ /* 0x0022a400080011ff */
[----:B--2---:R-:W-:Y:S05]  /*9f20*/  @!P0 NANOSLEEP.SYNCS 0x989680 ;  /* 0x009896800000895d */ /* 0x004fea0003900000 */
[----:B------:R-:W2:Y:S02]  /*9f30*/  @!P0 SYNCS.PHASECHK.TRANS64 P0, [R0+URZ+0xd0], R3 ;  /* 0x0000d003000085a7 */ /* 0x000ea400080010ff */
[----:B--2---:R-:W-:Y:S05]  /*9f40*/  @!P0 BRA `(.L_x_158) ;  /* 0xfffffffc00f08947 */ /* 0x004fea000383ffff */
[----:B------:R-:W-:Y:S05]  /*9f50*/  BRA `(.L_x_159) ;  /* 0xffffffa800d87947 */ /* 0x000fea000383ffff */
.L_x_67:
[----:B------:R-:W-:Y:S07]  /*9f60*/  MOV R3, UR20 ;  /* 0x0000001400037c02 */ /* 0x000fee0008000f00 */
.L_x_160:
[----:B-1----:R1:W2:Y:S02]  /*9f70*/  SYNCS.PHASECHK.TRANS64.TRYWAIT P1, [R3+URZ+0xc8], R8 ;  /* 0x0000c808030075a7 */ /* 0x0022a400080211ff */
[----:B--2---:R-:W-:Y:S05]  /*9f80*/  @!P1 NANOSLEEP.SYNCS 0x989680 ;  /* 0x009896800000995d */ /* 0x004fea0003900000 */
[----:B------:R-:W2:Y:S02]  /*9f90*/  @!P1 SYNCS.PHASECHK.TRANS64 P1, [R3+URZ+0xc8], R8 ;  /* 0x0000c808030095a7 */ /* 0x000ea400080210ff */
[----:B--2---:R-:W-:Y:S05]  /*9fa0*/  @!P1 BRA `(.L_x_160) ;  /* 0xfffffffc00f09947 */ /* 0x004fea000383ffff */
[----:B------:R-:W-:Y:S05]  /*9fb0*/  BRA `(.L_x_66) ;  /* 0xffffffb000347947 */ /* 0x000fea000383ffff */
.L_x_70:
[----:B------:R-:W-:Y:S07]  /*9fc0*/  MOV R0, UR20 ;  /* 0x0000001400007c02 */ /* 0x000fee0008000f00 */
.L_x_161:
[----:B-1----:R1:W2:Y:S02]  /*9fd0*/  SYNCS.PHASECHK.TRANS64.TRYWAIT P1, [R0+URZ+0xa0], R8 ;  /* 0x0000a008000075a7 */ /* 0x0022a400080211ff */
[----:B--2---:R-:W-:Y:S05]  /*9fe0*/  @!P1 NANOSLEEP.SYNCS 0x989680 ;  /* 0x009896800000995d */ /* 0x004fea0003900000 */
[----:B------:R-:W2:Y:S02]  /*9ff0*/  @!P1 SYNCS.PHASECHK.TRANS64 P1, [R0+URZ+0xa0], R8 ;  /* 0x0000a008000095a7 */ /* 0x000ea400080210ff */
[----:B--2---:R-:W-:Y:S05]  /*a000*/  @!P1 BRA `(.L_x_161) ;  /* 0xfffffffc00f09947 */ /* 0x004fea000383ffff */
[----:B------:R-:W-:Y:S05]  /*a010*/  BRA `(.L_x_162) ;  /* 0xffffffb400a47947 */ /* 0x000fea000383ffff */
.L_x_71:
[----:B------:R-:W-:Y:S07]  /*a020*/  MOV R0, UR20 ;  /* 0x0000001400007c02 */ /* 0x000fee0008000f00 */
.L_x_163:
[----:B-1----:R1:W2:Y:S02]  /*a030*/  SYNCS.PHASECHK.TRANS64.TRYWAIT P1, [R0+URZ+0xa8], R8 ;  /* 0x0000a808000075a7 */ /* 0x0022a400080211ff */
[----:B--2---:R-:W-:Y:S05]  /*a040*/  @!P1 NANOSLEEP.SYNCS 0x989680 ;  /* 0x009896800000995d */ /* 0x004fea0003900000 */
[----:B------:R-:W2:Y:S02]  /*a050*/  @!P1 SYNCS.PHASECHK.TRANS64 P1, [R0+URZ+0xa8], R8 ;  /* 0x0000a808000095a7 */ /* 0x000ea400080210ff */
[----:B--2---:R-:W-:Y:S05]  /*a060*/  @!P1 BRA `(.L_x_163) ;  /* 0xfffffffc00f09947 */ /* 0x004fea000383ffff */
[----:B------:R-:W-:Y:S05]  /*a070*/  BRA `(.L_x_164) ;  /* 0xffffffb400e47947 */ /* 0x000fea000383ffff */
.L_x_72:
[----:B------:R-:W-:Y:S07]  /*a080*/  MOV R0, UR20 ;  /* 0x0000001400007c02 */ /* 0x000fee0008000f00 */
.L_x_165:
[----:B-1----:R1:W2:Y:S02]  /*a090*/  SYNCS.PHASECHK.TRANS64.TRYWAIT P1, [R0+URZ+0xb0], R8 ;  /* 0x0000b008000075a7 */ /* 0x0022a400080211ff */
[----:B--2---:R-:W-:Y:S05]  /*a0a0*/  @!P1 NANOSLEEP.SYNCS 0x989680 ;  /* 0x009896800000995d */ /* 0x004fea0003900000 */
[----:B------:R-:W2:Y:S02]  /*a0b0*/  @!P1 SYNCS.PHASECHK.TRANS64 P1, [R0+URZ+0xb0], R8 ;  /* 0x0000b008000095a7 */ /* 0x000ea400080210ff */
[----:B--2---:R-:W-:Y:S05]  /*a0c0*/  @!P1 BRA `(.L_x_165) ;  /* 0xfffffffc00f09947 */ /* 0x004fea000383ffff */
[----:B------:R-:W-:Y:S05]  /*a0d0*/  BRA `(.L_x_166) ;  /* 0xffffffb800247947 */ /* 0x000fea000383ffff */
.L_x_73:
[----:B------:R-:W-:Y:S07]  /*a0e0*/  MOV R0, UR20 ;  /* 0x0000001400007c02 */ /* 0x000fee0008000f00 */
.L_x_167:
[----:B-1----:R1:W2:Y:S02]  /*a0f0*/  SYNCS.PHASECHK.TRANS64.TRYWAIT P0, [R0+URZ+0xb8], R8 ;  /* 0x0000b808000075a7 */ /* 0x0022a400080011ff */
[----:B--2---:R-:W-:Y:S05]  /*a100*/  @!P0 NANOSLEEP.SYNCS 0x989680 ;  /* 0x009896800000895d */ /* 0x004fea0003900000 */
[----:B------:R-:W2:Y:S02]  /*a110*/  @!P0 SYNCS.PHASECHK.TRANS64 P0, [R0+URZ+0xb8], R8 ;  /* 0x0000b808000085a7 */ /* 0x000ea400080010ff */
[----:B--2---:R-:W-:Y:S05]  /*a120*/  @!P0 BRA `(.L_x_167) ;  /* 0xfffffffc00f08947 */ /* 0x004fea000383ffff */
[----:B------:R-:W-:Y:S05]  /*a130*/  BRA `(.L_x_168) ;  /* 0xffffffb800707947 */ /* 0x000fea000383ffff */
.L_x_75:
[----:B------:R-:W-:-:S07]  /*a140*/  MOV R0, UR20 ;  /* 0x0000001400007c02 */ /* 0x000fce0008000f00 */
.L_x_169:
[----:B-1----:R1:W2:Y:S02]  /*a150*/  SYNCS.PHASECHK.TRANS64.TRYWAIT P0, [R0+URZ+0xa0], R2 ;  /* 0x0000a002000075a7 */ /* 0x0022a400080011ff */
[----:B--2---:R-:W-:Y:S05]  /*a160*/  @!P0 NANOSLEEP.SYNCS 0x989680 ;  /* 0x009896800000895d */ /* 0x004fea0003900000 */
[----:B------:R-:W2:Y:S02]  /*a170*/  @!P0 SYNCS.PHASECHK.TRANS64 P0, [R0+URZ+0xa0], R2 ;  /* 0x0000a002000085a7 */ /* 0x000ea400080010ff */
[----:B--2---:R-:W-:Y:S05]  /*a180*/  @!P0 BRA `(.L_x_169) ;  /* 0xfffffffc00f08947 */ /* 0x004fea000383ffff */
[----:B------:R-:W-:Y:S05]  /*a190*/  BRA `(.L_x_170) ;  /* 0xffffffb800cc7947 */ /* 0x000fea000383ffff */
.L_x_76:
[----:B-1----:R-:W-:-:S07]  /*a1a0*/  MOV R0, UR20 ;  /* 0x0000001400007c02 */ /* 0x002fce0008000f00 */
.L_x_171:
[----:B-1----:R1:W2:Y:S02]  /*a1b0*/  SYNCS.PHASECHK.TRANS64.TRYWAIT P0, [R0+URZ+0xa8], R2 ;  /* 0x0000a802000075a7 */ /* 0x0022a400080011ff */
[----:B--2---:R-:W-:Y:S05]  /*a1c0*/  @!P0 NANOSLEEP.SYNCS 0x989680 ;  /* 0x009896800000895d */ /* 0x004fea0003900000 */
[----:B------:R-:W2:Y:S02]  /*a1d0*/  @!P0 SYNCS.PHASECHK.TRANS64 P0, [R0+URZ+0xa8], R2 ;  /* 0x0000a802000085a7 */ /* 0x000ea400080010ff */
[----:B--2---:R-:W-:Y:S05]  /*a1e0*/  @!P0 BRA `(.L_x_171) ;  /* 0xfffffffc00f08947 */ /* 0x004fea000383ffff */
[----:B------:R-:W-:Y:S05]  /*a1f0*/  BRA `(.L_x_172) ;  /* 0xffffffb800bc7947 */ /* 0x000fea000383ffff */
.L_x_77:
[----:B-1----:R-:W-:-:S07]  /*a200*/  MOV R0, UR20 ;  /* 0x0000001400007c02 */ /* 0x002fce0008000f00 */
.L_x_173:
[----:B-1----:R1:W2:Y:S02]  /*a210*/  SYNCS.PHASECHK.TRANS64.TRYWAIT P0, [R0+URZ+0xb0], R2 ;  /* 0x0000b002000075a7 */ /* 0x0022a400080011ff */
[----:B--2---:R-:W-:Y:S05]  /*a220*/  @!P0 NANOSLEEP.SYNCS 0x989680 ;  /* 0x009896800000895d */ /* 0x004fea0003900000 */
[----:B------:R-:W2:Y:S02]  /*a230*/  @!P0 SYNCS.PHASECHK.TRANS64 P0, [R0+URZ+0xb0], R2 ;  /* 0x0000b002000085a7 */ /* 0x000ea400080010ff */
[----:B--2---:R-:W-:Y:S05]  /*a240*/  @!P0 BRA `(.L_x_173) ;  /* 0xfffffffc00f08947 */ /* 0x004fea000383ffff */
[----:B------:R-:W-:Y:S05]  /*a250*/  BRA `(.L_x_174) ;  /* 0xffffffb800ac7947 */ /* 0x000fea000383ffff */
.L_x_79:
[----:B------:R-:W-:Y:S07]  /*a260*/  MOV R0, UR49 ;  /* 0x0000003100007c02 */ /* 0x000fee0008000f00 */
.L_x_175:
[----:B-1----:R1:W2:Y:S02]  /*a270*/  SYNCS.PHASECHK.TRANS64.TRYWAIT P0, [R0+URZ+0xd0], R2 ;  /* 0x0000d002000075a7 */ /* 0x0022a400080011ff */
[----:B--2---:R-:W-:Y:S05]  /*a280*/  @!P0 NANOSLEEP.SYNCS 0x989680 ;  /* 0x009896800000895d */ /* 0x004fea0003900000 */
[----:B------:R-:W2:Y:S02]  /*a290*/  @!P0 SYNCS.PHASECHK.TRANS64 P0, [R0+URZ+0xd0], R2 ;  /* 0x0000d002000085a7 */ /* 0x000ea400080010ff */
[----:B--2---:R-:W-:Y:S05]  /*a2a0*/  @!P0 BRA `(.L_x_175) ;  /* 0xfffffffc00f08947 */ /* 0x004fea000383ffff */
[----:B------:R-:W-:Y:S05]  /*a2b0*/  BRA `(.L_x_176) ;  /* 0xffffffbc00887947 */ /* 0x000fea000383ffff */
.L_x_90:
[----:B-1----:R-:W-:Y:S04]  /*a2c0*/  MOV R2, UR49 ;  /* 0x0000003100027c02 */ /* 0x002fe80008000f00 */
[----:B------:R1:W3:Y:S03]  /*a2d0*/  SYNCS.PHASECHK.TRANS64.TRYWAIT P1, [R2+URZ+0x80], R3 ;  /* 0x00008003020075a7 */ /* 0x0002e600080211ff */
[----:B---3--:R-:W-:Y:S05]  /*a2e0*/  @!P1 NANOSLEEP.SYNCS 0x989680 ;  /* 0x009896800000995d */ /* 0x008fea0003900000 */
[----:B------:R-:W3:Y:S02]  /*a2f0*/  @!P1 SYNCS.PHASECHK.TRANS64 P1, [R2+URZ+0x80], R3 ;  /* 0x00008003020095a7 */ /* 0x000ee400080210ff */
[----:B---3--:R-:W-:Y:S05]  /*a300*/  @!P1 BRA `(.L_x_90) ;  /* 0xfffffffc00ec9947 */ /* 0x008fea000383ffff */
[----:B------:R-:W-:Y:S05]  /*a310*/  BRA `(.L_x_89) ;  /* 0xffffffd000587947 */ /* 0x000fea000383ffff */
.L_x_92:
[----:B-1----:R1:W4:Y:S02]  /*a320*/  SYNCS.PHASECHK.TRANS64.TRYWAIT P1, [R67+URZ+0xe0], R0 ;  /* 0x0000e000430075a7 */ /* 0x00232400080211ff */
[----:B----4-:R-:W-:Y:S05]  /*a330*/  @!P1 NANOSLEEP.SYNCS 0x989680 ;  /* 0x009896800000995d */ /* 0x010fea0003900000 */
[----:B------:R-:W4:Y:S02]  /*a340*/  @!P1 SYNCS.PHASECHK.TRANS64 P1, [R67+URZ+0xe0], R0 ;  /* 0x0000e000430095a7 */ /* 0x000f2400080210ff */
[----:B----4-:R-:W-:Y:S05]  /*a350*/  @!P1 BRA `(.L_x_92) ;  /* 0xfffffffc00f09947 */ /* 0x010fea000383ffff */
[----:B------:R-:W-:Y:S05]  /*a360*/  BRA `(.L_x_91) ;  /* 0xffffffd000747947 */ /* 0x000fea000383ffff */
.L_x_101:
[----:B--2---:R2:W4:Y:S02]  /*a370*/  SYNCS.PHASECHK.TRANS64.TRYWAIT P1, [R4+URZ+0x80], R0 ;  /* 0x00008000040075a7 */ /* 0x00452400080211ff */
[----:B----4-:R-:W-:Y:S05]  /*a380*/  @!P1 NANOSLEEP.SYNCS 0x989680 ;  /* 0x009896800000995d */ /* 0x010fea0003900000 */
[----:B------:R-:W4:Y:S02]  /*a390*/  @!P1 SYNCS.PHASECHK.TRANS64 P1, [R4+URZ+0x80], R0 ;  /* 0x00008000040095a7 */ /* 0x000f2400080210ff */
[----:B----4-:R-:W-:Y:S05]  /*a3a0*/  @!P1 BRA `(.L_x_101) ;  /* 0xfffffffc00f09947 */ /* 0x010fea000383ffff */
[----:B------:R-:W-:Y:S05]  /*a3b0*/  BRA `(.L_x_100) ;  /* 0xffffffd800647947 */ /* 0x000fea000383ffff */
.L_x_109:
[----:B-1----:R1:W4:Y:S02]  /*a3c0*/  SYNCS.PHASECHK.TRANS64.TRYWAIT P1, [R2+URZ+0x80], R4 ;  /* 0x00008004020075a7 */ /* 0x00232400080211ff */
[----:B----4-:R-:W-:Y:S05]  /*a3d0*/  @!P1 NANOSLEEP.SYNCS 0x989680 ;  /* 0x009896800000995d */ /* 0x010fea0003900000 */
[----:B------:R-:W4:Y:S02]  /*a3e0*/  @!P1 SYNCS.PHASECHK.TRANS64 P1, [R2+URZ+0x80], R4 ;  /* 0x00008004020095a7 */ /* 0x000f2400080210ff */
[----:B----4-:R-:W-:Y:S05]  /*a3f0*/  @!P1 BRA `(.L_x_109) ;  /* 0xfffffffc00f09947 */ /* 0x010fea000383ffff */
[----:B------:R-:W-:Y:S05]  /*a400*/  BRA `(.L_x_108) ;  /* 0xffffffe0006c7947 */ /* 0x000fea000383ffff */
.L_x_117:
[----:B--2---:R2:W4:Y:S02]  /*a410*/  SYNCS.PHASECHK.TRANS64.TRYWAIT P1, [R3+URZ+0x80], R0 ;  /* 0x00008000030075a7 */ /* 0x00452400080211ff */
[----:B----4-:R-:W-:Y:S05]  /*a420*/  @!P1 NANOSLEEP.SYNCS 0x989680 ;  /* 0x009896800000995d */ /* 0x010fea0003900000 */
[----:B------:R-:W4:Y:S02]  /*a430*/  @!P1 SYNCS.PHASECHK.TRANS64 P1, [R3+URZ+0x80], R0 ;  /* 0x00008000030095a7 */ /* 0x000f2400080210ff */
[----:B----4-:R-:W-:Y:S05]  /*a440*/  @!P1 BRA `(.L_x_117) ;  /* 0xfffffffc00f09947 */ /* 0x010fea000383ffff */
[----:B------:R-:W-:Y:S05]  /*a450*/  BRA `(.L_x_116) ;  /* 0xffffffe800707947 */ /* 0x000fea000383ffff */
        .weak           $__internal_0_$__cuda_sm10x_tcgen05_guardrail_trap_col_being_dealloced_not_returned_by_alloc
        .type           $__internal_0_$__cuda_sm10x_tcgen05_guardrail_trap_col_being_dealloced_not_returned_by_alloc,@function
        .size           $__internal_0_$__cuda_sm10x_tcgen05_guardrail_trap_col_being_dealloced_not_returned_by_alloc,($__internal_1_$__cuda_sm10x_tcgen05_guardrail_trap_phase_invalid_during_alloc - $__internal_0_$__cuda_sm10x_tcgen05_guardrail_trap_col_being_dealloced_not_returned_by_alloc)
$__internal_0_$__cuda_sm10x_tcgen05_guardrail_trap_col_being_dealloced_not_returned_by_alloc:
[----:B------:R-:W-:Y:S05]  /*a460*/  BPT.TRAP 0x1 ;  /* 0x000000040000795c */ /* 0x000fea0000300000 */
[----:B------:R-:W-:-:S04]  /*a470*/  HFMA2 R3, -RZ, RZ, 0, 0 ;  /* 0x00000000ff037431 */ /* 0x000fc800000001ff */
[----:B------:R-:W-:Y:S05]  /*a480*/  RET.REL.NODEC R2 `(_ZN7cutlass13device_kernelINS_4conv6kernel13ConvUniversalINS1_16ConvProblemShapeILNS1_8OperatorE2ELi3EEENS1_10collective14CollectiveConvINS1_47MainloopSm100TmaUmmaWarpSpecializedImplicitGemmILS5_2ELi8ELi3ELi1ELi2EN4cute5tupleIJNSA_1CILi1EEESD_SD_EEEEENSB_IJNSC_ILi64EEENSB_IJNSC_ILi128EEEEEENSB_IJSG_EEEEEENS_10bfloat16_tESL_NSA_8TiledMMAINSA_8MMA_AtomIJNSA_20SM100_MMA_F16BF16_SSISL_SL_fLi64ELi128ELNSA_4UMMA5MajorE1ELSQ_1ELNSP_7ScaleInE0ELSR_0EEEEEENSA_6LayoutISE_NSB_IJNSC_ILi0EEESV_SV_EEEEENSB_IJNSA_10UnderscoreESY_SY_EEEEENS7_6detail27Sm100ImplicitGemmTileTraitsINSA_13SM90_TMA_LOADENSA_14ComposedLayoutINSA_7SwizzleILi3ELi4ELi3EEENSA_18smem_ptr_flag_bitsILi16EEENSU_INSB_IJSG_NSC_ILi8EEEEEENSB_IJSD_SG_EEEEEEEvEENS12_INSA_20SM90_TMA_LOAD_IM2COLES1D_vEEEENS_8epilogue10collective18CollectiveEpilogueINS1I_23Sm100TmaWarpSpecializedILi4ELi2ELi16ELb1ELb0EEEJSK_NSB_IJNSU_ISG_SD_EENSU_INSC_ILi32EEESD_EEEEESL_NSB_IJlNSB_IJSD_lllEEESV_EEESL_S1S_NS1I_6fusion15FusionCallbacksIS1M_NS1T_17LinearCombinationISL_fSL_fLNS_15FloatRoundStyleE2EEESK_S1Q_JEEENSA_5SM1004TMEM4LOAD26SM100_TMEM_LOAD_16dp256b4xES13_NS14_INS15_ILi2ELi4ELi3EEES18_NSU_INSB_IJS19_S1O_EEENSB_IJS1O_SD_EEEEEEENSA_17SM75_U32x4_LDSM_NENSA_14SM90_TMA_STOREES27_NSA_17SM90_U32x4_STSM_NENSA_39AutoVectorizingCopyWithAssumedAlignmentILi128EEEEEEvvEEEEvNT_6ParamsE) ;  /* 0xffffff5802dc7950 */ /* 0x000fea0003c3ffff */
        .weak           $__internal_1_$__cuda_sm10x_tcgen05_guardrail_trap_phase_invalid_during_alloc
        .type           $__internal_1_$__cuda_sm10x_tcgen05_guardrail_trap_phase_invalid_during_alloc,@function
        .size           $__internal_1_$__cuda_sm10x_tcgen05_guardrail_trap_phase_invalid_during_alloc,($__internal_2_$__cuda_sm10x_tcgen05_guardrail_trap_unallocated_columns_being_dealloced - $__internal_1_$__cuda_sm10x_tcgen05_guardrail_trap_phase_invalid_during_alloc)
$__internal_1_$__cuda_sm10x_tcgen05_guardrail_trap_phase_invalid_during_alloc:
[----:B------:R-:W-:Y:S05]  /*a490*/  BPT.TRAP 0x1 ;  /* 0x000000040000795c */ /* 0x000fea0000300000 */
[----:B------:R-:W-:-:S04]  /*a4a0*/  MOV R3, 0x0 ;  /* 0x0000000000037802 */ /* 0x000fc80000000f00 */
[----:B------:R-:W-:Y:S05]  /*a4b0*/  RET.REL.NODEC R2 `(_ZN7cutlass13device_kernelINS_4conv6kernel13ConvUniversalINS1_16ConvProblemShapeILNS1_8OperatorE2ELi3EEENS1_10collective14CollectiveConvINS1_47MainloopSm100TmaUmmaWarpSpecializedImplicitGemmILS5_2ELi8ELi3ELi1ELi2EN4cute5tupleIJNSA_1CILi1EEESD_SD_EEEEENSB_IJNSC_ILi64EEENSB_IJNSC_ILi128EEEEEENSB_IJSG_EEEEEENS_10bfloat16_tESL_NSA_8TiledMMAINSA_8MMA_AtomIJNSA_20SM100_MMA_F16BF16_SSISL_SL_fLi64ELi128ELNSA_4UMMA5MajorE1ELSQ_1ELNSP_7ScaleInE0ELSR_0EEEEEENSA_6LayoutISE_NSB_IJNSC_ILi0EEESV_SV_EEEEENSB_IJNSA_10UnderscoreESY_SY_EEEEENS7_6detail27Sm100ImplicitGemmTileTraitsINSA_13SM90_TMA_LOADENSA_14ComposedLayoutINSA_7SwizzleILi3ELi4ELi3EEENSA_18smem_ptr_flag_bitsILi16EEENSU_INSB_IJSG_NSC_ILi8EEEEEENSB_IJSD_SG_EEEEEEEvEENS12_INSA_20SM90_TMA_LOAD_IM2COLES1D_vEEEENS_8epilogue10collective18CollectiveEpilogueINS1I_23Sm100TmaWarpSpecializedILi4ELi2ELi16ELb1ELb0EEEJSK_NSB_IJNSU_ISG_SD_EENSU_INSC_ILi32EEESD_EEEEESL_NSB_IJlNSB_IJSD_lllEEESV_EEESL_S1S_NS1I_6fusion15FusionCallbacksIS1M_NS1T_17LinearCombinationISL_fSL_fLNS_15FloatRoundStyleE2EEESK_S1Q_JEEENSA_5SM1004TMEM4LOAD26SM100_TMEM_LOAD_16dp256b4xES13_NS14_INS15_ILi2ELi4ELi3EEES18_NSU_INSB_IJS19_S1O_EEENSB_IJS1O_SD_EEEEEEENSA_17SM75_U32x4_LDSM_NENSA_14SM90_TMA_STOREES27_NSA_17SM90_U32x4_STSM_NENSA_39AutoVectorizingCopyWithAssumedAlignmentILi128EEEEEEvvEEEEvNT_6ParamsE) ;  /* 0xffffff5802d07950 */ /* 0x000fea0003c3ffff */
        .weak           $__internal_2_$__cuda_sm10x_tcgen05_guardrail_trap_unallocated_columns_being_dealloced
        .type           $__internal_2_$__cuda_sm10x_tcgen05_guardrail_trap_unallocated_columns_being_dealloced,@function
        .size           $__internal_2_$__cuda_sm10x_tcgen05_guardrail_trap_unallocated_columns_being_dealloced,(.L_x_178 - $__internal_2_$__cuda_sm10x_tcgen05_guardrail_trap_unallocated_columns_being_dealloced)
$__internal_2_$__cuda_sm10x_tcgen05_guardrail_trap_unallocated_columns_being_dealloced:
[----:B------:R-:W-:Y:S05]  /*a4c0*/  BPT.TRAP 0x1 ;  /* 0x000000040000795c */ /* 0x000fea0000300000 */
[----:B------:R-:W-:-:S04]  /*a4d0*/  HFMA2 R3, -RZ, RZ, 0, 0 ;  /* 0x00000000ff037431 */ /* 0x000fc800000001ff */
[----:B------:R-:W-:Y:S05]  /*a4e0*/  RET.REL.NODEC R2 `(_ZN7cutlass13device_kernelINS_4conv6kernel13ConvUniversalINS1_16ConvProblemShapeILNS1_8OperatorE2ELi3EEENS1_10collective14CollectiveConvINS1_47MainloopSm100TmaUmmaWarpSpecializedImplicitGemmILS5_2ELi8ELi3ELi1ELi2EN4cute5tupleIJNSA_1CILi1EEESD_SD_EEEEENSB_IJNSC_ILi64EEENSB_IJNSC_ILi128EEEEEENSB_IJSG_EEEEEENS_10bfloat16_tESL_NSA_8TiledMMAINSA_8MMA_AtomIJNSA_20SM100_MMA_F16BF16_SSISL_SL_fLi64ELi128ELNSA_4UMMA5MajorE1ELSQ_1ELNSP_7ScaleInE0ELSR_0EEEEEENSA_6LayoutISE_NSB_IJNSC_ILi0EEESV_SV_EEEEENSB_IJNSA_10UnderscoreESY_SY_EEEEENS7_6detail27Sm100ImplicitGemmTileTraitsINSA_13SM90_TMA_LOADENSA_14ComposedLayoutINSA_7SwizzleILi3ELi4ELi3EEENSA_18smem_ptr_flag_bitsILi16EEENSU_INSB_IJSG_NSC_ILi8EEEEEENSB_IJSD_SG_EEEEEEEvEENS12_INSA_20SM90_TMA_LOAD_IM2COLES1D_vEEEENS_8epilogue10collective18CollectiveEpilogueINS1I_23Sm100TmaWarpSpecializedILi4ELi2ELi16ELb1ELb0EEEJSK_NSB_IJNSU_ISG_SD_EENSU_INSC_ILi32EEESD_EEEEESL_NSB_IJlNSB_IJSD_lllEEESV_EEESL_S1S_NS1I_6fusion15FusionCallbacksIS1M_NS1T_17LinearCombinationISL_fSL_fLNS_15FloatRoundStyleE2EEESK_S1Q_JEEENSA_5SM1004TMEM4LOAD26SM100_TMEM_LOAD_16dp256b4xES13_NS14_INS15_ILi2ELi4ELi3EEES18_NSU_INSB_IJS19_S1O_EEENSB_IJS1O_SD_EEEEEEENSA_17SM75_U32x4_LDSM_NENSA_14SM90_TMA_STOREES27_NSA_17SM90_U32x4_STSM_NENSA_39AutoVectorizingCopyWithAssumedAlignmentILi128EEEEEEvvEEEEvNT_6ParamsE) ;  /* 0xffffff5802c47950 */ /* 0x000fea0003c3ffff */
.L_x_177:
[----:B------:R-:W-:-:S00]  /*a4f0*/  BRA `(.L_x_177) ;  /* 0xfffffffc00fc7947 */ /* 0x000fc0000383ffff */
[----:B------:R-:W-:-:S00]  /*a500*/  NOP ;  /* 0x0000000000007918 */ /* 0x000fc00000000000 */
[----:B------:R-:W-:-:S00]  /*a510*/  NOP ;  /* 0x0000000000007918 */ /* 0x000fc00000000000 */
[----:B------:R-:W-:-:S00]  /*a520*/  NOP ;  /* 0x0000000000007918 */ /* 0x000fc00000000000 */
[----:B------:R-:W-:-:S00]  /*a530*/  NOP ;  /* 0x0000000000007918 */ /* 0x000fc00000000000 */
[----:B------:R-:W-:-:S00]  /*a540*/  NOP ;  /* 0x0000000000007918 */ /* 0x000fc00000000000 */
[----:B------:R-:W-:-:S00]  /*a550*/  NOP ;  /* 0x0000000000007918 */ /* 0x000fc00000000000 */
[----:B------:R-:W-:-:S00]  /*a560*/  NOP ;  /* 0x0000000000007918 */ /* 0x000fc00000000000 */
[----:B------:R-:W-:-:S00]  /*a570*/  NOP ;  /* 0x0000000000007918 */ /* 0x000fc00000000000 */
.L_x_178:


//--------------------- .nv.global.init           --------------------------
	.section	.nv.global.init,"aw",@progbits
.nv.global.init:
	.type		$str$29,@object
	.size		$str$29,($str$30 - $str$29)
$str$29:
        /*0000*/ 	.byte	0x28, 0x61, 0x64, 0x64, 0x72, 0x65, 0x73, 0x73, 0x20, 0x26, 0x20, 0x6d, 0x61, 0x73, 0x6b, 0x29
        /*0010*/ 	.byte	0x20, 0x3d, 0x3d, 0x20, 0x30, 0x00
	.type		$str$30,@object
	.size		$str$30,($str$28 - $str$30)
$str$30:
        /*0016*/ 	.byte	0x2f, 0x74, 0x6d, 0x70, 0x2f, 0x63, 0x75, 0x74, 0x6c, 0x61, 0x73, 0x73, 0x5f, 0x73, 0x77, 0x65
        /*0026*/ 	.byte	0x65, 0x70, 0x5f, 0x73, 0x72, 0x63, 0x2f, 0x69, 0x6e, 0x63, 0x6c, 0x75, 0x64, 0x65, 0x2f, 0x63
        /*0036*/ 	.byte	0x75, 0x74, 0x65, 0x2f, 0x70, 0x6f, 0x69, 0x6e, 0x74, 0x65, 0x72, 0x5f, 0x66, 0x6c, 0x61, 0x67
        /*0046*/ 	.byte	0x67, 0x65, 0x64, 0x2e, 0x68, 0x70, 0x70, 0x00
	.type		$str$28,@object
	.size		$str$28,($str$27 - $str$28)
$str$28:
        /*004e*/ 	.byte	0x2f, 0x74, 0x6d, 0x70, 0x2f, 0x63, 0x75, 0x74, 0x6c, 0x61, 0x73, 0x73, 0x5f, 0x73, 0x77, 0x65
        /*005e*/ 	.byte	0x65, 0x70, 0x5f, 0x73, 0x72, 0x63, 0x2f, 0x69, 0x6e, 0x63, 0x6c, 0x75, 0x64, 0x65, 0x2f, 0x63
        /*006e*/ 	.byte	0x75, 0x74, 0x65, 0x2f, 0x61, 0x74, 0x6f, 0x6d, 0x2f, 0x63, 0x6f, 0x70, 0x79, 0x5f, 0x74, 0x72
        /*007e*/ 	.byte	0x61, 0x69, 0x74, 0x73, 0x5f, 0x73, 0x6d, 0x31, 0x30, 0x30, 0x2e, 0x68, 0x70, 0x70, 0x00
	.type		$str$27,@object
	.size		$str$27,(__unnamed_1 - $str$27)
$str$27:
        /*008d*/ 	.byte	0x28, 0x28, 0x75, 0x69, 0x6e, 0x74, 0x33, 0x32, 0x5f, 0x74, 0x28, 0x74, 0x68, 0x72, 0x65, 0x61
        /*009d*/ 	.byte	0x64, 0x49, 0x64, 0x78, 0x2e, 0x78, 0x29, 0x20, 0x2f, 0x20, 0x33, 0x32, 0x29, 0x20, 0x25, 0x20
        /*00ad*/ 	.byte	0x34, 0x29, 0x20, 0x3d, 0x3d, 0x20, 0x28, 0x28, 0x28, 0x74, 0x6d, 0x65, 0x6d, 0x5f, 0x61, 0x64
        /*00bd*/ 	.byte	0x64, 0x72, 0x20, 0x3e, 0x3e, 0x20, 0x31, 0x36, 0x29, 0x20, 0x2f, 0x20, 0x33, 0x32, 0x29, 0x20
        /*00cd*/ 	.byte	0x25, 0x20, 0x34, 0x29, 0x00
	.type		__unnamed_1,@object
	.size		__unnamed_1,(__unnamed_2 - __unnamed_1)
__unnamed_1:
        /*00d2*/ 	.byte	0x61, 0x75, 0x74, 0x6f, 0x20, 0x63, 0x75, 0x74, 0x65, 0x3a, 0x3a, 0x61, 0x73, 0x5f, 0x70, 0x6f
        /* <DEDUP_REMOVED lines=24> */
        /*0262*/ 	.byte	0x30, 0x34, 0x38, 0x3e, 0x3e, 0x3e, 0x3e, 0x5d, 0x00
	.type		__unnamed_2,@object
	.size		__unnamed_2,(.L_2 - __unnamed_2)
__unnamed_2:
        /* <DEDUP_REMOVED lines=45> */
        /*053b*/ 	.byte	0x3e, 0x3e, 0x3e, 0x5d, 0x00
.L_2:


//--------------------- .nv.shared._ZN7cutlass13device_kernelINS_4conv6kernel13ConvUniversalINS1_16ConvProblemShapeILNS1_8OperatorE2ELi3EEENS1_10collective14CollectiveConvINS1_47MainloopSm100TmaUmmaWarpSpecializedImplicitGemmILS5_2ELi8ELi3ELi1ELi2EN4cute5tupleIJNSA_1CILi1EEESD_SD_EEEEENSB_IJNSC_ILi64EEENSB_IJNSC_ILi128EEEEEENSB_IJSG_EEEEEENS_10bfloat16_tESL_NSA_8TiledMMAINSA_8MMA_AtomIJNSA_20SM100_MMA_F16BF16_SSISL_SL_fLi64ELi128ELNSA_4UMMA5MajorE1ELSQ_1ELNSP_7ScaleInE0ELSR_0EEEEEENSA_6LayoutISE_NSB_IJNSC_ILi0EEESV_SV_EEEEENSB_IJNSA_10UnderscoreESY_SY_EEEEENS7_6detail27Sm100ImplicitGemmTileTraitsINSA_13SM90_TMA_LOADENSA_14ComposedLayoutINSA_7SwizzleILi3ELi4ELi3EEENSA_18smem_ptr_flag_bitsILi16EEENSU_INSB_IJSG_NSC_ILi8EEEEEENSB_IJSD_SG_EEEEEEEvEENS12_INSA_20SM90_TMA_LOAD_IM2COLES1D_vEEEENS_8epilogue10collective18CollectiveEpilogueINS1I_23Sm100TmaWarpSpecializedILi4ELi2ELi16ELb1ELb0EEEJSK_NSB_IJNSU_ISG_SD_EENSU_INSC_ILi32EEESD_EEEEESL_NSB_IJlNSB_IJSD_lllEEESV_EEESL_S1S_NS1I_6fusion15FusionCallbacksIS1M_NS1T_17LinearCombinationISL_fSL_fLNS_15FloatRoundStyleE2EEESK_S1Q_JEEENSA_5SM1004TMEM4LOAD26SM100_TMEM_LOAD_16dp256b4xES13_NS14_INS15_ILi2ELi4ELi3EEES18_NSU_INSB_IJS19_S1O_EEENSB_IJS1O_SD_EEEEEEENSA_17SM75_U32x4_LDSM_NENSA_14SM90_TMA_STOREES27_NSA_17SM90_U32x4_STSM_NENSA_39AutoVectorizingCopyWithAssumedAlignmentILi128EEEEEEvvEEEEvNT_6ParamsE --------------------------
	.section	.nv.shared._ZN7cutlass13device_kernelINS_4conv6kernel13ConvUniversalINS1_16ConvProblemShapeILNS1_8OperatorE2ELi3EEENS1_10collective14CollectiveConvINS1_47MainloopSm100TmaUmmaWarpSpecializedImplicitGemmILS5_2ELi8ELi3ELi1ELi2EN4cute5tupleIJNSA_1CILi1EEESD_SD_EEEEENSB_IJNSC_ILi64EEENSB_IJNSC_ILi128EEEEEENSB_IJSG_EEEEEENS_10bfloat16_tESL_NSA_8TiledMMAINSA_8MMA_AtomIJNSA_20SM100_MMA_F16BF16_SSISL_SL_fLi64ELi128ELNSA_4UMMA5MajorE1ELSQ_1ELNSP_7ScaleInE0ELSR_0EEEEEENSA_6LayoutISE_NSB_IJNSC_ILi0EEESV_SV_EEEEENSB_IJNSA_10UnderscoreESY_SY_EEEEENS7_6detail27Sm100ImplicitGemmTileTraitsINSA_13SM90_TMA_LOADENSA_14ComposedLayoutINSA_7SwizzleILi3ELi4ELi3EEENSA_18smem_ptr_flag_bitsILi16EEENSU_INSB_IJSG_NSC_ILi8EEEEEENSB_IJSD_SG_EEEEEEEvEENS12_INSA_20SM90_TMA_LOAD_IM2COLES1D_vEEEENS_8epilogue10collective18CollectiveEpilogueINS1I_23Sm100TmaWarpSpecializedILi4ELi2ELi16ELb1ELb0EEEJSK_NSB_IJNSU_ISG_SD_EENSU_INSC_ILi32EEESD_EEEEESL_NSB_IJlNSB_IJSD_lllEEESV_EEESL_S1S_NS1I_6fusion15FusionCallbacksIS1M_NS1T_17LinearCombinationISL_fSL_fLNS_15FloatRoundStyleE2EEESK_S1Q_JEEENSA_5SM1004TMEM4LOAD26SM100_TMEM_LOAD_16dp256b4xES13_NS14_INS15_ILi2ELi4ELi3EEES18_NSU_INSB_IJS19_S1O_EEENSB_IJS1O_SD_EEEEEEENSA_17SM75_U32x4_LDSM_NENSA_14SM90_TMA_STOREES27_NSA_17SM90_U32x4_STSM_NENSA_39AutoVectorizingCopyWithAssumedAlignmentILi128EEEEEEvvEEEEvNT_6ParamsE,"aw",@nobits
	.sectionflags	@""
	.align	16
	.zero		1024


//--------------------- .nv.shared.reserved.0     --------------------------
	.section	.nv.shared.reserved.0,"aw",@nobits
	.weak		__nv_reservedSMEM_offset_0_alias
	.size		__nv_reservedSMEM_offset_0_alias, 0, 64
	.other		__nv_reservedSMEM_offset_0_alias,@"STO_CUDA_RESERVED_SHARED STV_DEFAULT"
__nv_reservedSMEM_offset_0_alias:
	.zero		0
.nv.shared.reserved.0:
	.zero		64
	.weak		__nv_reservedSMEM_tcgen05_partition
	.type		__nv_reservedSMEM_tcgen05_partition,@object
	.size		__nv_reservedSMEM_tcgen05_partition,(.L_0 - __nv_reservedSMEM_tcgen05_partition)
__nv_reservedSMEM_tcgen05_partition:
	.zero		32
.L_0:


//--------------------- .nv.global                --------------------------
	.section	.nv.global,"aw",@nobits
.nv.global:
	.type		_ZN39_INTERNAL_212f2aa1_4_k_cu_bd6fce9b_31564cute1_E,@object
	.size		_ZN39_INTERNAL_212f2aa1_4_k_cu_bd6fce9b_31564cute1_E,(_ZN39_INTERNAL_212f2aa1_4_k_cu_bd6fce9b_31564cuda3std3__45__cpo6cbeginE - _ZN39_INTERNAL_212f2aa1_4_k_cu_bd6fce9b_31564cute1_E)
_ZN39_INTERNAL_212f2aa1_4_k_cu_bd6fce9b_31564cute1_E:
	.zero		1
	.type		_ZN39_INTERNAL_212f2aa1_4_k_cu_bd6fce9b_31564cuda3std3__45__cpo6cbeginE,@object
	.size		_ZN39_INTERNAL_212f2aa1_4_k_cu_bd6fce9b_31564cuda3std3__45__cpo6cbeginE,(_ZN39_INTERNAL_212f2aa1_4_k_cu_bd6fce9b_31564cuda3std3__48in_placeE - _ZN39_INTERNAL_212f2aa1_4_k_cu_bd6fce9b_31564cuda3std3__45__cpo6cbeginE)
_ZN39_INTERNAL_212f2aa1_4_k_cu_bd6fce9b_31564cuda3std3__45__cpo6cbeginE:
	.zero		1
	.type		_ZN39_INTERNAL_212f2aa1_4_k_cu_bd6fce9b_31564cuda3std3__48in_placeE,@object
	.size		_ZN39_INTERNAL_212f2aa1_4_k_cu_bd6fce9b_31564cuda3std3__48in_placeE,(_ZN39_INTERNAL_212f2aa1_4_k_cu_bd6fce9b_31564cuda3std6ranges3__45__cpo9iter_moveE - _ZN39_INTERNAL_212f2aa1_4_k_cu_bd6fce9b_31564cuda3std3__48in_placeE)
_ZN39_INTERNAL_212f2aa1_4_k_cu_bd6fce9b_31564cuda3std3__48in_placeE:
	.zero		1
	.type		_ZN39_INTERNAL_212f2aa1_4_k_cu_bd6fce9b_31564cuda3std6ranges3__45__cpo9iter_moveE,@object
	.size		_ZN39_INTERNAL_212f2aa1_4_k_cu_bd6fce9b_31564cuda3std6ranges3__45__cpo9iter_moveE,(_ZN39_INTERNAL_212f2aa1_4_k_cu_bd6fce9b_31564cuda3std3__45__cpo5beginE - _ZN39_INTERNAL_212f2aa1_4_k_cu_bd6fce9b_31564cuda3std6ranges3__45__cpo9iter_moveE)
_ZN39_INTERNAL_212f2aa1_4_k_cu_bd6fce9b_31564cuda3std6ranges3__45__cpo9iter_moveE:
	.zero		1
	.type		_ZN39_INTERNAL_212f2aa1_4_k_cu_bd6fce9b_31564cuda3std3__45__cpo5beginE,@object
	.size		_ZN39_INTERNAL_212f2aa1_4_k_cu_bd6fce9b_31564cuda3std3__45__cpo5beginE,(_ZN39_INTERNAL_212f2aa1_4_k_cu_bd6fce9b_31564cuda3std3__441_GLOBAL__N__212f2aa1_4_k_cu_bd6fce9b_31566ignoreE - _ZN39_INTERNAL_212f2aa1_4_k_cu_bd6fce9b_31564cuda3std3__45__cpo5beginE)
_ZN39_INTERNAL_212f2aa1_4_k_cu_bd6fce9b_31564cuda3std3__45__cpo5beginE:
	.zero		1
	.type		_ZN39_INTERNAL_212f2aa1_4_k_cu_bd6fce9b_31564cuda3std3__441_GLOBAL__N__212f2aa1_4_k_cu_bd6fce9b_31566ignoreE,@object
	.size		_ZN39_INTERNAL_212f2aa1_4_k_cu_bd6fce9b_31564cuda3std3__441_GLOBAL__N__212f2aa1_4_k_cu_bd6fce9b_31566ignoreE,(_ZN39_INTERNAL_212f2aa1_4_k_cu_bd6fce9b_31564cute7productE - _ZN39_INTERNAL_212f2aa1_4_k_cu_bd6fce9b_31564cuda3std3__441_GLOBAL__N__212f2aa1_4_k_cu_bd6fce9b_31566ignoreE)
_ZN39_INTERNAL_212f2aa1_4_k_cu_bd6fce9b_31564cuda3std3__441_GLOBAL__N__212f2aa1_4_k_cu_bd6fce9b_31566ignoreE:
	.zero		1
	.type		_ZN39_INTERNAL_212f2aa1_4_k_cu_bd6fce9b_31564cute7productE,@object
	.size		_ZN39_INTERNAL_212f2aa1_4_k_cu_bd6fce9b_31564cute7productE,(_ZN39_INTERNAL_212f2aa1_4_k_cu_bd6fce9b_31564cuda3std3__45__cpo3endE - _ZN39_INTERNAL_212f2aa1_4_k_cu_bd6fce9b_31564cute7productE)
_ZN39_INTERNAL_212f2aa1_4_k_cu_bd6fce9b_31564cute7productE:
	.zero		1
	.type		_ZN39_INTERNAL_212f2aa1_4_k_cu_bd6fce9b_31564cuda3std3__45__cpo3endE,@object
	.size		_ZN39_INTERNAL_212f2aa1_4_k_cu_bd6fce9b_31564cuda3std3__45__cpo3endE,(_ZN39_INTERNAL_212f2aa1_4_k_cu_bd6fce9b_31564cuda3std3__419piecewise_constructE - _ZN39_INTERNAL_212f2aa1_4_k_cu_bd6fce9b_31564cuda3std3__45__cpo3endE)
_ZN39_INTERNAL_212f2aa1_4_k_cu_bd6fce9b_31564cuda3std3__45__cpo3endE:
	.zero		1
	.type		_ZN39_INTERNAL_212f2aa1_4_k_cu_bd6fce9b_31564cuda3std3__419piecewise_constructE,@object
	.size		_ZN39_INTERNAL_212f2aa1_4_k_cu_bd6fce9b_31564cuda3std3__419piecewise_constructE,(_ZN39_INTERNAL_212f2aa1_4_k_cu_bd6fce9b_31564cuda3std3__45__cpo4cendE - _ZN39_INTERNAL_212f2aa1_4_k_cu_bd6fce9b_31564cuda3std3__419piecewise_constructE)
_ZN39_INTERNAL_212f2aa1_4_k_cu_bd6fce9b_31564cuda3std3__419piecewise_constructE:
	.zero		1
	.type		_ZN39_INTERNAL_212f2aa1_4_k_cu_bd6fce9b_31564cuda3std3__45__cpo4cendE,@object
	.size		_ZN39_INTERNAL_212f2aa1_4_k_cu_bd6fce9b_31564cuda3std3__45__cpo4cendE,(_ZN39_INTERNAL_212f2aa1_4_k_cu_bd6fce9b_31564cuda3std6ranges3__45__cpo4swapE - _ZN39_INTERNAL_212f2aa1_4_k_cu_bd6fce9b_31564cuda3std3__45__cpo4cendE)
_ZN39_INTERNAL_212f2aa1_4_k_cu_bd6fce9b_31564cuda3std3__45__cpo4cendE:
	.zero		1
	.type		_ZN39_INTERNAL_212f2aa1_4_k_cu_bd6fce9b_31564cuda3std6ranges3__45__cpo4swapE,@object
	.size		_ZN39_INTERNAL_212f2aa1_4_k_cu_bd6fce9b_31564cuda3std6ranges3__45__cpo4swapE,(.L_10 - _ZN39_INTERNAL_212f2aa1_4_k_cu_bd6fce9b_31564cuda3std6ranges3__45__cpo4swapE)
_ZN39_INTERNAL_212f2aa1_4_k_cu_bd6fce9b_31564cuda3std6ranges3__45__cpo4swapE:
	.zero		1
.L_10:


//--------------------- .nv.constant0._ZN7cutlass13device_kernelINS_4conv6kernel13ConvUniversalINS1_16ConvProblemShapeILNS1_8OperatorE2ELi3EEENS1_10collective14CollectiveConvINS1_47MainloopSm100TmaUmmaWarpSpecializedImplicitGemmILS5_2ELi8ELi3ELi1ELi2EN4cute5tupleIJNSA_1CILi1EEESD_SD_EEEEENSB_IJNSC_ILi64EEENSB_IJNSC_ILi128EEEEEENSB_IJSG_EEEEEENS_10bfloat16_tESL_NSA_8TiledMMAINSA_8MMA_AtomIJNSA_20SM100_MMA_F16BF16_SSISL_SL_fLi64ELi128ELNSA_4UMMA5MajorE1ELSQ_1ELNSP_7ScaleInE0ELSR_0EEEEEENSA_6LayoutISE_NSB_IJNSC_ILi0EEESV_SV_EEEEENSB_IJNSA_10UnderscoreESY_SY_EEEEENS7_6detail27Sm100ImplicitGemmTileTraitsINSA_13SM90_TMA_LOADENSA_14ComposedLayoutINSA_7SwizzleILi3ELi4ELi3EEENSA_18smem_ptr_flag_bitsILi16EEENSU_INSB_IJSG_NSC_ILi8EEEEEENSB_IJSD_SG_EEEEEEEvEENS12_INSA_20SM90_TMA_LOAD_IM2COLES1D_vEEEENS_8epilogue10collective18CollectiveEpilogueINS1I_23Sm100TmaWarpSpecializedILi4ELi2ELi16ELb1ELb0EEEJSK_NSB_IJNSU_ISG_SD_EENSU_INSC_ILi32EEESD_EEEEESL_NSB_IJlNSB_IJSD_lllEEESV_EEESL_S1S_NS1I_6fusion15FusionCallbacksIS1M_NS1T_17LinearCombinationISL_fSL_fLNS_15FloatRoundStyleE2EEESK_S1Q_JEEENSA_5SM1004TMEM4LOAD26SM100_TMEM_LOAD_16dp256b4xES13_NS14_INS15_ILi2ELi4ELi3EEES18_NSU_INSB_IJS19_S1O_EEENSB_IJS1O_SD_EEEEEEENSA_17SM75_U32x4_LDSM_NENSA_14SM90_TMA_STOREES27_NSA_17SM90_U32x4_STSM_NENSA_39AutoVectorizingCopyWithAssumedAlignmentILi128EEEEEEvvEEEEvNT_6ParamsE --------------------------
	.section	.nv.constant0._ZN7cutlass13device_kernelINS_4conv6kernel13ConvUniversalINS1_16ConvProblemShapeILNS1_8OperatorE2ELi3EEENS1_10collective14CollectiveConvINS1_47MainloopSm100TmaUmmaWarpSpecializedImplicitGemmILS5_2ELi8ELi3ELi1ELi2EN4cute5tupleIJNSA_1CILi1EEESD_SD_EEEEENSB_IJNSC_ILi64EEENSB_IJNSC_ILi128EEEEEENSB_IJSG_EEEEEENS_10bfloat16_tESL_NSA_8TiledMMAINSA_8MMA_AtomIJNSA_20SM100_MMA_F16BF16_SSISL_SL_fLi64ELi128ELNSA_4UMMA5MajorE1ELSQ_1ELNSP_7ScaleInE0ELSR_0EEEEEENSA_6LayoutISE_NSB_IJNSC_ILi0EEESV_SV_EEEEENSB_IJNSA_10UnderscoreESY_SY_EEEEENS7_6detail27Sm100ImplicitGemmTileTraitsINSA_13SM90_TMA_LOADENSA_14ComposedLayoutINSA_7SwizzleILi3ELi4ELi3EEENSA_18smem_ptr_flag_bitsILi16EEENSU_INSB_IJSG_NSC_ILi8EEEEEENSB_IJSD_SG_EEEEEEEvEENS12_INSA_20SM90_TMA_LOAD_IM2COLES1D_vEEEENS_8epilogue10collective18CollectiveEpilogueINS1I_23Sm100TmaWarpSpecializedILi4ELi2ELi16ELb1ELb0EEEJSK_NSB_IJNSU_ISG_SD_EENSU_INSC_ILi32EEESD_EEEEESL_NSB_IJlNSB_IJSD_lllEEESV_EEESL_S1S_NS1I_6fusion15FusionCallbacksIS1M_NS1T_17LinearCombinationISL_fSL_fLNS_15FloatRoundStyleE2EEESK_S1Q_JEEENSA_5SM1004TMEM4LOAD26SM100_TMEM_LOAD_16dp256b4xES13_NS14_INS15_ILi2ELi4ELi3EEES18_NSU_INSB_IJS19_S1O_EEENSB_IJS1O_SD_EEEEEEENSA_17SM75_U32x4_LDSM_NENSA_14SM90_TMA_STOREES27_NSA_17SM90_U32x4_STSM_NENSA_39AutoVectorizingCopyWithAssumedAlignmentILi128EEEEEEvvEEEEvNT_6ParamsE,"a",@progbits
	.sectionflags	@""
	.align	4
.nv.constant0._ZN7cutlass13device_kernelINS_4conv6kernel13ConvUniversalINS1_16ConvProblemShapeILNS1_8OperatorE2ELi3EEENS1_10collective14CollectiveConvINS1_47MainloopSm100TmaUmmaWarpSpecializedImplicitGemmILS5_2ELi8ELi3ELi1ELi2EN4cute5tupleIJNSA_1CILi1EEESD_SD_EEEEENSB_IJNSC_ILi64EEENSB_IJNSC_ILi128EEEEEENSB_IJSG_EEEEEENS_10bfloat16_tESL_NSA_8TiledMMAINSA_8MMA_AtomIJNSA_20SM100_MMA_F16BF16_SSISL_SL_fLi64ELi128ELNSA_4UMMA5MajorE1ELSQ_1ELNSP_7ScaleInE0ELSR_0EEEEEENSA_6LayoutISE_NSB_IJNSC_ILi0EEESV_SV_EEEEENSB_IJNSA_10UnderscoreESY_SY_EEEEENS7_6detail27Sm100ImplicitGemmTileTraitsINSA_13SM90_TMA_LOADENSA_14ComposedLayoutINSA_7SwizzleILi3ELi4ELi3EEENSA_18smem_ptr_flag_bitsILi16EEENSU_INSB_IJSG_NSC_ILi8EEEEEENSB_IJSD_SG_EEEEEEEvEENS12_INSA_20SM90_TMA_LOAD_IM2COLES1D_vEEEENS_8epilogue10collective18CollectiveEpilogueINS1I_23Sm100TmaWarpSpecializedILi4ELi2ELi16ELb1ELb0EEEJSK_NSB_IJNSU_ISG_SD_EENSU_INSC_ILi32EEESD_EEEEESL_NSB_IJlNSB_IJSD_lllEEESV_EEESL_S1S_NS1I_6fusion15FusionCallbacksIS1M_NS1T_17LinearCombinationISL_fSL_fLNS_15FloatRoundStyleE2EEESK_S1Q_JEEENSA_5SM1004TMEM4LOAD26SM100_TMEM_LOAD_16dp256b4xES13_NS14_INS15_ILi2ELi4ELi3EEES18_NSU_INSB_IJS19_S1O_EEENSB_IJS1O_SD_EEEEEEENSA_17SM75_U32x4_LDSM_NENSA_14SM90_TMA_STOREES27_NSA_17SM90_U32x4_STSM_NENSA_39AutoVectorizingCopyWithAssumedAlignmentILi128EEEEEEvvEEEEvNT_6ParamsE:
	.zero		3200


//--------------------- SYMBOLS --------------------------

	.type		.nv.reservedSmem.offset0,@object
	.size		.nv.reservedSmem.offset0,0x4
	.type		.nv.reservedSmem.cap,@object
	.size		.nv.reservedSmem.cap,0x4
	.type		__assertfail,@function
